//
// Generated by NVIDIA NVVM Compiler
//
// Compiler Build ID: CL-36424714
// Cuda compilation tools, release 13.0, V13.0.88
// Based on NVVM 20.0.0
//

.version 9.0
.target sm_100
.address_size 64

	// .globl	_Z3bfsiiPiS_S_S_PfS_S_
.extern .func  (.param .b32 func_retval0) vprintf
(
	.param .b64 vprintf_param_0,
	.param .b64 vprintf_param_1
)
;
// _ZZ3bfsiiPiS_S_S_PfS_S_E3arr has been demoted
.global .align 1 .b8 $str[30] = {112, 114, 105, 110, 116, 105, 110, 103, 32, 102, 114, 111, 109, 32, 100, 101, 118, 105, 99, 101, 58, 10, 82, 111, 119, 32, 105, 115, 10};
.global .align 1 .b8 $str$1[4] = {37, 100, 32};
.global .align 1 .b8 $str$2[9] = {10, 67, 111, 108, 32, 105, 115, 10};
.global .align 1 .b8 $str$3[2] = {10};
.global .align 1 .b8 $str$4[12] = {68, 105, 115, 116, 97, 110, 99, 101, 115, 32, 10};

.visible .entry _Z3bfsiiPiS_S_S_PfS_S_(
	.param .u32 _Z3bfsiiPiS_S_S_PfS_S__param_0,
	.param .u32 _Z3bfsiiPiS_S_S_PfS_S__param_1,
	.param .u64 .ptr .align 1 _Z3bfsiiPiS_S_S_PfS_S__param_2,
	.param .u64 .ptr .align 1 _Z3bfsiiPiS_S_S_PfS_S__param_3,
	.param .u64 .ptr .align 1 _Z3bfsiiPiS_S_S_PfS_S__param_4,
	.param .u64 .ptr .align 1 _Z3bfsiiPiS_S_S_PfS_S__param_5,
	.param .u64 .ptr .align 1 _Z3bfsiiPiS_S_S_PfS_S__param_6,
	.param .u64 .ptr .align 1 _Z3bfsiiPiS_S_S_PfS_S__param_7,
	.param .u64 .ptr .align 1 _Z3bfsiiPiS_S_S_PfS_S__param_8
)
{
	.reg .pred 	%p<37>;
	.reg .b32 	%r<115>;
	.reg .b32 	%f<11>;
	.reg .b64 	%rd<84>;
	// demoted variable
	.shared .align 4 .b8 _ZZ3bfsiiPiS_S_S_PfS_S_E3arr[4];
	ld.param.u32 	%r52, [_Z3bfsiiPiS_S_S_PfS_S__param_0];
	ld.param.u64 	%rd24, [_Z3bfsiiPiS_S_S_PfS_S__param_2];
	ld.param.u64 	%rd25, [_Z3bfsiiPiS_S_S_PfS_S__param_3];
	ld.param.u64 	%rd27, [_Z3bfsiiPiS_S_S_PfS_S__param_4];
	ld.param.u64 	%rd28, [_Z3bfsiiPiS_S_S_PfS_S__param_5];
	ld.param.u64 	%rd26, [_Z3bfsiiPiS_S_S_PfS_S__param_6];
	ld.param.u64 	%rd29, [_Z3bfsiiPiS_S_S_PfS_S__param_7];
	ld.param.u64 	%rd30, [_Z3bfsiiPiS_S_S_PfS_S__param_8];
	cvta.to.global.u64 	%rd1, %rd30;
	cvta.to.global.u64 	%rd2, %rd29;
	cvta.to.global.u64 	%rd3, %rd28;
	cvta.to.global.u64 	%rd4, %rd27;
	mov.u32 	%r1, %ctaid.x;
	setp.ge.s32 	%p1, %r1, %r52;
	@%p1 bra 	$L__BB0_51;
	cvta.to.global.u64 	%rd31, %rd26;
	mad.lo.s32 	%r53, %r1, %r52, %r1;
	mul.wide.u32 	%rd32, %r53, 4;
	add.s64 	%rd5, %rd3, %rd32;
	add.s64 	%rd6, %rd31, %rd32;
	add.s64 	%rd7, %rd4, %rd32;
	add.s32 	%r99, %r1, 1;
	mov.u32 	%r3, %tid.x;
	sub.s32 	%r4, %r52, %r3;
	shr.u32 	%r54, %r4, 5;
	add.s32 	%r55, %r54, 1;
	and.b32  	%r5, %r55, 15;
	and.b32  	%r6, %r55, 7;
	add.s32 	%r7, %r6, -1;
	and.b32  	%r8, %r55, 268435440;
	and.b32  	%r9, %r55, 3;
	cvt.u64.u32 	%rd8, %r3;
	mul.wide.u32 	%rd33, %r3, 4;
	add.s64 	%rd9, %rd7, %rd33;
	add.s64 	%rd10, %rd6, %rd33;
	neg.s32 	%r10, %r8;
	add.s64 	%rd34, %rd33, %rd32;
	add.s64 	%rd35, %rd34, %rd31;
	add.s64 	%rd11, %rd35, 1024;
	cvta.to.global.u64 	%rd12, %rd25;
	cvta.to.global.u64 	%rd13, %rd24;
$L__BB0_2:
	setp.lt.u32 	%p2, %r52, %r3;
	@%p2 bra 	$L__BB0_27;
	setp.lt.u32 	%p3, %r4, 480;
	mov.u32 	%r100, %r3;
	mov.u64 	%rd83, %rd11;
	mov.u32 	%r103, %r10;
	@%p3 bra 	$L__BB0_4;
	bra.uni 	$L__BB0_52;
$L__BB0_4:
	add.s32 	%r13, %r5, -1;
	setp.eq.s32 	%p5, %r5, 0;
	@%p5 bra 	$L__BB0_14;
	setp.lt.u32 	%p6, %r13, 7;
	@%p6 bra 	$L__BB0_7;
	mul.wide.u32 	%rd36, %r100, 4;
	add.s64 	%rd37, %rd6, %rd36;
	mov.b32 	%r57, 0;
	st.global.u32 	[%rd37], %r57;
	st.global.u32 	[%rd37+128], %r57;
	st.global.u32 	[%rd37+256], %r57;
	st.global.u32 	[%rd37+384], %r57;
	st.global.u32 	[%rd37+512], %r57;
	st.global.u32 	[%rd37+640], %r57;
	st.global.u32 	[%rd37+768], %r57;
	st.global.u32 	[%rd37+896], %r57;
	add.s32 	%r100, %r100, 256;
$L__BB0_7:
	setp.eq.s32 	%p7, %r6, 0;
	@%p7 bra 	$L__BB0_14;
	setp.lt.u32 	%p8, %r7, 3;
	@%p8 bra 	$L__BB0_10;
	mul.wide.u32 	%rd38, %r100, 4;
	add.s64 	%rd39, %rd6, %rd38;
	mov.b32 	%r58, 0;
	st.global.u32 	[%rd39], %r58;
	st.global.u32 	[%rd39+128], %r58;
	st.global.u32 	[%rd39+256], %r58;
	st.global.u32 	[%rd39+384], %r58;
	add.s32 	%r100, %r100, 128;
$L__BB0_10:
	setp.eq.s32 	%p9, %r9, 0;
	@%p9 bra 	$L__BB0_14;
	setp.eq.s32 	%p10, %r9, 1;
	mul.wide.u32 	%rd40, %r100, 4;
	add.s64 	%rd14, %rd6, %rd40;
	mov.b32 	%r59, 0;
	st.global.u32 	[%rd14], %r59;
	@%p10 bra 	$L__BB0_14;
	setp.eq.s32 	%p11, %r9, 2;
	mov.b32 	%r60, 0;
	st.global.u32 	[%rd14+128], %r60;
	@%p11 bra 	$L__BB0_14;
	mov.b32 	%r61, 0;
	st.global.u32 	[%rd14+256], %r61;
$L__BB0_14:
	mov.u32 	%r106, %r3;
	@%p3 bra 	$L__BB0_17;
	mov.b32 	%r105, 0;
	mov.u32 	%r106, %r3;
$L__BB0_16:
	.pragma "nounroll";
	mul.wide.u32 	%rd41, %r106, 4;
	add.s64 	%rd42, %rd7, %rd41;
	mov.b32 	%r63, -1;
	st.global.u32 	[%rd42], %r63;
	st.global.u32 	[%rd42+128], %r63;
	st.global.u32 	[%rd42+256], %r63;
	st.global.u32 	[%rd42+384], %r63;
	st.global.u32 	[%rd42+512], %r63;
	st.global.u32 	[%rd42+640], %r63;
	st.global.u32 	[%rd42+768], %r63;
	st.global.u32 	[%rd42+896], %r63;
	st.global.u32 	[%rd42+1024], %r63;
	st.global.u32 	[%rd42+1152], %r63;
	st.global.u32 	[%rd42+1280], %r63;
	st.global.u32 	[%rd42+1408], %r63;
	st.global.u32 	[%rd42+1536], %r63;
	st.global.u32 	[%rd42+1664], %r63;
	st.global.u32 	[%rd42+1792], %r63;
	st.global.u32 	[%rd42+1920], %r63;
	add.s32 	%r106, %r106, 512;
	add.s32 	%r105, %r105, 16;
	setp.ne.s32 	%p13, %r105, %r8;
	@%p13 bra 	$L__BB0_16;
$L__BB0_17:
	@%p5 bra 	$L__BB0_27;
	setp.lt.u32 	%p15, %r13, 7;
	@%p15 bra 	$L__BB0_20;
	mul.wide.u32 	%rd43, %r106, 4;
	add.s64 	%rd44, %rd7, %rd43;
	mov.b32 	%r64, -1;
	st.global.u32 	[%rd44], %r64;
	st.global.u32 	[%rd44+128], %r64;
	st.global.u32 	[%rd44+256], %r64;
	st.global.u32 	[%rd44+384], %r64;
	st.global.u32 	[%rd44+512], %r64;
	st.global.u32 	[%rd44+640], %r64;
	st.global.u32 	[%rd44+768], %r64;
	st.global.u32 	[%rd44+896], %r64;
	add.s32 	%r106, %r106, 256;
$L__BB0_20:
	setp.eq.s32 	%p16, %r6, 0;
	@%p16 bra 	$L__BB0_27;
	setp.lt.u32 	%p17, %r7, 3;
	@%p17 bra 	$L__BB0_23;
	mul.wide.u32 	%rd45, %r106, 4;
	add.s64 	%rd46, %rd7, %rd45;
	mov.b32 	%r65, -1;
	st.global.u32 	[%rd46], %r65;
	st.global.u32 	[%rd46+128], %r65;
	st.global.u32 	[%rd46+256], %r65;
	st.global.u32 	[%rd46+384], %r65;
	add.s32 	%r106, %r106, 128;
$L__BB0_23:
	setp.eq.s32 	%p18, %r9, 0;
	@%p18 bra 	$L__BB0_27;
	setp.eq.s32 	%p19, %r9, 1;
	mul.wide.u32 	%rd47, %r106, 4;
	add.s64 	%rd17, %rd7, %rd47;
	mov.b32 	%r66, -1;
	st.global.u32 	[%rd17], %r66;
	@%p19 bra 	$L__BB0_27;
	setp.eq.s32 	%p20, %r9, 2;
	mov.b32 	%r67, -1;
	st.global.u32 	[%rd17+128], %r67;
	@%p20 bra 	$L__BB0_27;
	mov.b32 	%r68, -1;
	st.global.u32 	[%rd17+256], %r68;
$L__BB0_27:
	setp.ne.s32 	%p21, %r3, 0;
	@%p21 bra 	$L__BB0_29;
	mov.b32 	%r69, 1;
	st.shared.u32 	[_ZZ3bfsiiPiS_S_S_PfS_S_E3arr], %r69;
	st.global.u32 	[%rd5], %r99;
	mul.wide.u32 	%rd48, %r99, 4;
	add.s64 	%rd49, %rd6, %rd48;
	mov.b32 	%r70, 1065353216;
	st.global.u32 	[%rd49], %r70;
	add.s64 	%rd50, %rd7, %rd48;
	mov.b32 	%r71, 0;
	st.global.u32 	[%rd50], %r71;
$L__BB0_29:
	bar.sync 	0;
	ld.shared.u32 	%r72, [_ZZ3bfsiiPiS_S_S_PfS_S_E3arr];
	setp.lt.s32 	%p22, %r72, 1;
	@%p22 bra 	$L__BB0_39;
	mov.b32 	%r109, 0;
$L__BB0_31:
	add.s32 	%r32, %r109, 1;
	mul.wide.u32 	%rd51, %r109, 4;
	add.s64 	%rd52, %rd5, %rd51;
	ld.global.u32 	%r33, [%rd52];
	mul.wide.s32 	%rd53, %r33, 4;
	add.s64 	%rd18, %rd12, %rd53;
	ld.global.u32 	%r74, [%rd18+4];
	ld.global.u32 	%r75, [%rd18];
	sub.s32 	%r34, %r74, %r75;
	setp.ge.s32 	%p23, %r3, %r34;
	@%p23 bra 	$L__BB0_38;
	mul.wide.s32 	%rd54, %r33, 4;
	add.s64 	%rd19, %rd7, %rd54;
	add.s64 	%rd20, %rd6, %rd54;
	mov.u32 	%r110, %r3;
$L__BB0_33:
	ld.global.u32 	%r76, [%rd18];
	add.s32 	%r77, %r76, %r110;
	mul.wide.s32 	%rd55, %r77, 4;
	add.s64 	%rd56, %rd13, %rd55;
	ld.global.u32 	%r36, [%rd56];
	mul.wide.s32 	%rd57, %r36, 4;
	add.s64 	%rd21, %rd7, %rd57;
	ld.global.u32 	%r112, [%rd21];
	setp.ne.s32 	%p24, %r112, -1;
	ld.global.u32 	%r111, [%rd19];
	@%p24 bra 	$L__BB0_35;
	add.s32 	%r78, %r111, 1;
	st.global.u32 	[%rd21], %r78;
	atom.shared.add.u32 	%r79, [_ZZ3bfsiiPiS_S_S_PfS_S_E3arr], 1;
	mul.wide.s32 	%rd58, %r79, 4;
	add.s64 	%rd59, %rd5, %rd58;
	st.global.u32 	[%rd59], %r36;
	ld.global.u32 	%r112, [%rd21];
	ld.global.u32 	%r111, [%rd19];
$L__BB0_35:
	add.s32 	%r80, %r111, 1;
	setp.ne.s32 	%p25, %r112, %r80;
	@%p25 bra 	$L__BB0_37;
	ld.global.f32 	%f1, [%rd20];
	mul.wide.s32 	%rd60, %r36, 4;
	add.s64 	%rd61, %rd6, %rd60;
	ld.global.f32 	%f2, [%rd61];
	add.f32 	%f3, %f1, %f2;
	st.global.f32 	[%rd61], %f3;
$L__BB0_37:
	add.s32 	%r110, %r110, 32;
	setp.lt.s32 	%p26, %r110, %r34;
	@%p26 bra 	$L__BB0_33;
$L__BB0_38:
	bar.sync 	0;
	ld.shared.u32 	%r81, [_ZZ3bfsiiPiS_S_S_PfS_S_E3arr];
	setp.lt.s32 	%p27, %r32, %r81;
	mov.u32 	%r109, %r32;
	@%p27 bra 	$L__BB0_31;
$L__BB0_39:
	bar.sync 	0;
	@%p2 bra 	$L__BB0_50;
	setp.eq.s32 	%p29, %r9, 0;
	add.s32 	%r82, %r99, -1;
	mul.lo.s32 	%r44, %r82, %r52;
	mov.u32 	%r113, %r3;
	@%p29 bra 	$L__BB0_46;
	setp.eq.s32 	%p30, %r3, 0;
	@%p30 bra 	$L__BB0_43;
	ld.global.u32 	%r83, [%rd9];
	add.s32 	%r84, %r3, %r44;
	mul.wide.s32 	%rd62, %r84, 4;
	add.s64 	%rd63, %rd2, %rd62;
	st.global.u32 	[%rd63], %r83;
	ld.global.f32 	%f4, [%rd10];
	cvt.rzi.s32.f32 	%r85, %f4;
	add.s64 	%rd64, %rd1, %rd62;
	st.global.u32 	[%rd64], %r85;
$L__BB0_43:
	add.s32 	%r113, %r3, 32;
	setp.eq.s32 	%p31, %r9, 1;
	@%p31 bra 	$L__BB0_46;
	add.s32 	%r113, %r3, 64;
	setp.eq.s32 	%p32, %r9, 2;
	ld.global.u32 	%r86, [%rd9+128];
	cvt.s64.s32 	%rd65, %r44;
	add.s64 	%rd66, %rd8, %rd65;
	shl.b64 	%rd67, %rd66, 2;
	add.s64 	%rd22, %rd2, %rd67;
	st.global.u32 	[%rd22+128], %r86;
	ld.global.f32 	%f5, [%rd10+128];
	cvt.rzi.s32.f32 	%r87, %f5;
	add.s64 	%rd23, %rd1, %rd67;
	st.global.u32 	[%rd23+128], %r87;
	@%p32 bra 	$L__BB0_46;
	add.s32 	%r113, %r3, 96;
	ld.global.u32 	%r88, [%rd9+256];
	st.global.u32 	[%rd22+256], %r88;
	ld.global.f32 	%f6, [%rd10+256];
	cvt.rzi.s32.f32 	%r89, %f6;
	st.global.u32 	[%rd23+256], %r89;
$L__BB0_46:
	setp.lt.u32 	%p33, %r4, 96;
	@%p33 bra 	$L__BB0_50;
$L__BB0_47:
	setp.eq.s32 	%p34, %r113, 0;
	@%p34 bra 	$L__BB0_49;
	mul.wide.u32 	%rd68, %r113, 4;
	add.s64 	%rd69, %rd7, %rd68;
	ld.global.u32 	%r90, [%rd69];
	add.s32 	%r91, %r113, %r44;
	mul.wide.s32 	%rd70, %r91, 4;
	add.s64 	%rd71, %rd2, %rd70;
	st.global.u32 	[%rd71], %r90;
	add.s64 	%rd72, %rd6, %rd68;
	ld.global.f32 	%f7, [%rd72];
	cvt.rzi.s32.f32 	%r92, %f7;
	add.s64 	%rd73, %rd1, %rd70;
	st.global.u32 	[%rd73], %r92;
$L__BB0_49:
	mul.wide.u32 	%rd74, %r113, 4;
	add.s64 	%rd75, %rd7, %rd74;
	ld.global.u32 	%r93, [%rd75+128];
	cvt.s64.s32 	%rd76, %r44;
	cvt.s64.s32 	%rd77, %r113;
	add.s64 	%rd78, %rd77, %rd76;
	shl.b64 	%rd79, %rd78, 2;
	add.s64 	%rd80, %rd2, %rd79;
	st.global.u32 	[%rd80+128], %r93;
	add.s64 	%rd81, %rd6, %rd74;
	ld.global.f32 	%f8, [%rd81+128];
	cvt.rzi.s32.f32 	%r94, %f8;
	add.s64 	%rd82, %rd1, %rd79;
	st.global.u32 	[%rd82+128], %r94;
	ld.global.u32 	%r95, [%rd75+256];
	st.global.u32 	[%rd80+256], %r95;
	ld.global.f32 	%f9, [%rd81+256];
	cvt.rzi.s32.f32 	%r96, %f9;
	st.global.u32 	[%rd82+256], %r96;
	ld.global.u32 	%r97, [%rd75+384];
	st.global.u32 	[%rd80+384], %r97;
	ld.global.f32 	%f10, [%rd81+384];
	cvt.rzi.s32.f32 	%r98, %f10;
	st.global.u32 	[%rd82+384], %r98;
	add.s32 	%r113, %r113, 128;
	setp.le.s32 	%p35, %r113, %r52;
	@%p35 bra 	$L__BB0_47;
$L__BB0_50:
	add.s32 	%r99, %r99, 1024;
	setp.le.s32 	%p36, %r99, %r52;
	@%p36 bra 	$L__BB0_2;
$L__BB0_51:
	ret;
$L__BB0_52:
	.pragma "nounroll";
	mov.b32 	%r56, 0;
	st.global.u32 	[%rd83+-1024], %r56;
	st.global.u32 	[%rd83+-896], %r56;
	st.global.u32 	[%rd83+-768], %r56;
	st.global.u32 	[%rd83+-640], %r56;
	st.global.u32 	[%rd83+-512], %r56;
	st.global.u32 	[%rd83+-384], %r56;
	st.global.u32 	[%rd83+-256], %r56;
	st.global.u32 	[%rd83+-128], %r56;
	st.global.u32 	[%rd83], %r56;
	st.global.u32 	[%rd83+128], %r56;
	st.global.u32 	[%rd83+256], %r56;
	st.global.u32 	[%rd83+384], %r56;
	st.global.u32 	[%rd83+512], %r56;
	st.global.u32 	[%rd83+640], %r56;
	st.global.u32 	[%rd83+768], %r56;
	st.global.u32 	[%rd83+896], %r56;
	add.s32 	%r100, %r100, 512;
	add.s32 	%r103, %r103, 16;
	add.s64 	%rd83, %rd83, 2048;
	setp.eq.s32 	%p4, %r103, 0;
	@%p4 bra 	$L__BB0_4;
	bra.uni 	$L__BB0_52;

}
	// .globl	_Z20percolation_estimateiiPfPiS0_S_
.visible .entry _Z20percolation_estimateiiPfPiS0_S_(
	.param .u32 _Z20percolation_estimateiiPfPiS0_S__param_0,
	.param .u32 _Z20percolation_estimateiiPfPiS0_S__param_1,
	.param .u64 .ptr .align 1 _Z20percolation_estimateiiPfPiS0_S__param_2,
	.param .u64 .ptr .align 1 _Z20percolation_estimateiiPfPiS0_S__param_3,
	.param .u64 .ptr .align 1 _Z20percolation_estimateiiPfPiS0_S__param_4,
	.param .u64 .ptr .align 1 _Z20percolation_estimateiiPfPiS0_S__param_5
)
{
	.reg .pred 	%p<41>;
	.reg .b32 	%r<102>;
	.reg .b32 	%f<64>;
	.reg .b64 	%rd<77>;

	ld.param.u32 	%r33, [_Z20percolation_estimateiiPfPiS0_S__param_0];
	ld.param.u64 	%rd11, [_Z20percolation_estimateiiPfPiS0_S__param_3];
	ld.param.u64 	%rd12, [_Z20percolation_estimateiiPfPiS0_S__param_4];
	ld.param.u64 	%rd13, [_Z20percolation_estimateiiPfPiS0_S__param_5];
	cvta.to.global.u64 	%rd1, %rd13;
	cvta.to.global.u64 	%rd2, %rd12;
	cvta.to.global.u64 	%rd3, %rd11;
	mov.u32 	%r1, %ctaid.x;
	setp.ge.s32 	%p1, %r1, %r33;
	@%p1 bra 	$L__BB1_34;
	add.s32 	%r98, %r1, 1;
	and.b32  	%r3, %r33, 3;
	and.b32  	%r4, %r33, -4;
	mov.u32 	%r6, %tid.x;
$L__BB1_2:
	setp.gt.u32 	%p2, %r6, %r33;
	@%p2 bra 	$L__BB1_33;
	add.s32 	%r34, %r98, -1;
	mul.lo.s32 	%r7, %r34, %r33;
	mul.wide.u32 	%rd14, %r98, 4;
	add.s64 	%rd4, %rd1, %rd14;
	mov.u32 	%r99, %r6;
$L__BB1_4:
	setp.eq.s32 	%p3, %r99, 0;
	setp.eq.s32 	%p4, %r99, %r98;
	or.pred  	%p5, %p3, %p4;
	@%p5 bra 	$L__BB1_32;
	ld.param.u64 	%rd76, [_Z20percolation_estimateiiPfPiS0_S__param_2];
	add.s32 	%r36, %r33, -1;
	setp.lt.u32 	%p6, %r36, 3;
	add.s32 	%r37, %r99, %r7;
	mul.wide.s32 	%rd15, %r37, 4;
	add.s64 	%rd5, %rd3, %rd15;
	add.s32 	%r38, %r99, -1;
	mul.lo.s32 	%r9, %r38, %r33;
	add.s64 	%rd6, %rd2, %rd15;
	cvta.to.global.u64 	%rd16, %rd76;
	mul.wide.u32 	%rd17, %r99, 4;
	add.s64 	%rd7, %rd16, %rd17;
	mov.b32 	%r101, 1;
	@%p6 bra 	$L__BB1_20;
	mov.b32 	%r101, 1;
$L__BB1_7:
	setp.eq.s32 	%p7, %r101, %r99;
	setp.eq.s32 	%p8, %r98, %r101;
	or.pred  	%p9, %p7, %p8;
	mul.wide.u32 	%rd18, %r101, 4;
	add.s64 	%rd8, %rd1, %rd18;
	@%p9 bra 	$L__BB1_10;
	ld.global.u32 	%r40, [%rd5];
	add.s32 	%r11, %r101, %r9;
	mul.wide.s32 	%rd19, %r11, 4;
	add.s64 	%rd20, %rd3, %rd19;
	ld.global.u32 	%r41, [%rd20];
	add.s32 	%r42, %r41, %r40;
	add.s32 	%r12, %r101, %r7;
	mul.wide.s32 	%rd21, %r12, 4;
	add.s64 	%rd22, %rd3, %rd21;
	ld.global.u32 	%r43, [%rd22];
	setp.ne.s32 	%p10, %r42, %r43;
	@%p10 bra 	$L__BB1_10;
	ld.global.u32 	%r44, [%rd6];
	add.s64 	%rd24, %rd2, %rd19;
	ld.global.u32 	%r45, [%rd24];
	mul.lo.s32 	%r46, %r45, %r44;
	cvt.rn.f32.s32 	%f1, %r46;
	mul.wide.s32 	%rd25, %r12, 4;
	add.s64 	%rd26, %rd2, %rd25;
	ld.global.u32 	%r47, [%rd26];
	cvt.rn.f32.s32 	%f2, %r47;
	div.rn.f32 	%f3, %f1, %f2;
	ld.global.f32 	%f4, [%rd4];
	ld.global.f32 	%f5, [%rd8];
	sub.f32 	%f6, %f4, %f5;
	max.f32 	%f7, %f6, 0f00000000;
	mul.f32 	%f8, %f3, %f7;
	atom.global.add.f32 	%f9, [%rd7], %f8;
$L__BB1_10:
	add.s32 	%r13, %r101, 1;
	setp.eq.s32 	%p11, %r99, %r13;
	setp.eq.s32 	%p12, %r98, %r13;
	or.pred  	%p13, %p11, %p12;
	@%p13 bra 	$L__BB1_13;
	ld.global.u32 	%r48, [%rd5];
	add.s32 	%r14, %r13, %r9;
	mul.wide.s32 	%rd27, %r14, 4;
	add.s64 	%rd28, %rd3, %rd27;
	ld.global.u32 	%r49, [%rd28];
	add.s32 	%r50, %r49, %r48;
	add.s32 	%r15, %r13, %r7;
	mul.wide.s32 	%rd29, %r15, 4;
	add.s64 	%rd30, %rd3, %rd29;
	ld.global.u32 	%r51, [%rd30];
	setp.ne.s32 	%p14, %r50, %r51;
	@%p14 bra 	$L__BB1_13;
	ld.global.u32 	%r52, [%rd6];
	add.s64 	%rd32, %rd2, %rd27;
	ld.global.u32 	%r53, [%rd32];
	mul.lo.s32 	%r54, %r53, %r52;
	cvt.rn.f32.s32 	%f10, %r54;
	mul.wide.s32 	%rd33, %r15, 4;
	add.s64 	%rd34, %rd2, %rd33;
	ld.global.u32 	%r55, [%rd34];
	cvt.rn.f32.s32 	%f11, %r55;
	div.rn.f32 	%f12, %f10, %f11;
	ld.global.f32 	%f13, [%rd4];
	ld.global.f32 	%f14, [%rd8+4];
	sub.f32 	%f15, %f13, %f14;
	max.f32 	%f16, %f15, 0f00000000;
	mul.f32 	%f17, %f12, %f16;
	atom.global.add.f32 	%f18, [%rd7], %f17;
$L__BB1_13:
	add.s32 	%r16, %r101, 2;
	setp.eq.s32 	%p15, %r99, %r16;
	setp.eq.s32 	%p16, %r98, %r16;
	or.pred  	%p17, %p15, %p16;
	@%p17 bra 	$L__BB1_16;
	ld.global.u32 	%r56, [%rd5];
	add.s32 	%r17, %r16, %r9;
	mul.wide.s32 	%rd35, %r17, 4;
	add.s64 	%rd36, %rd3, %rd35;
	ld.global.u32 	%r57, [%rd36];
	add.s32 	%r58, %r57, %r56;
	add.s32 	%r18, %r16, %r7;
	mul.wide.s32 	%rd37, %r18, 4;
	add.s64 	%rd38, %rd3, %rd37;
	ld.global.u32 	%r59, [%rd38];
	setp.ne.s32 	%p18, %r58, %r59;
	@%p18 bra 	$L__BB1_16;
	ld.global.u32 	%r60, [%rd6];
	add.s64 	%rd40, %rd2, %rd35;
	ld.global.u32 	%r61, [%rd40];
	mul.lo.s32 	%r62, %r61, %r60;
	cvt.rn.f32.s32 	%f19, %r62;
	mul.wide.s32 	%rd41, %r18, 4;
	add.s64 	%rd42, %rd2, %rd41;
	ld.global.u32 	%r63, [%rd42];
	cvt.rn.f32.s32 	%f20, %r63;
	div.rn.f32 	%f21, %f19, %f20;
	ld.global.f32 	%f22, [%rd4];
	ld.global.f32 	%f23, [%rd8+8];
	sub.f32 	%f24, %f22, %f23;
	max.f32 	%f25, %f24, 0f00000000;
	mul.f32 	%f26, %f21, %f25;
	atom.global.add.f32 	%f27, [%rd7], %f26;
$L__BB1_16:
	add.s32 	%r19, %r101, 3;
	setp.eq.s32 	%p19, %r99, %r19;
	setp.eq.s32 	%p20, %r98, %r19;
	or.pred  	%p21, %p19, %p20;
	@%p21 bra 	$L__BB1_19;
	ld.global.u32 	%r64, [%rd5];
	add.s32 	%r20, %r19, %r9;
	mul.wide.s32 	%rd43, %r20, 4;
	add.s64 	%rd44, %rd3, %rd43;
	ld.global.u32 	%r65, [%rd44];
	add.s32 	%r66, %r65, %r64;
	add.s32 	%r21, %r19, %r7;
	mul.wide.s32 	%rd45, %r21, 4;
	add.s64 	%rd46, %rd3, %rd45;
	ld.global.u32 	%r67, [%rd46];
	setp.ne.s32 	%p22, %r66, %r67;
	@%p22 bra 	$L__BB1_19;
	ld.global.u32 	%r68, [%rd6];
	mul.wide.s32 	%rd47, %r20, 4;
	add.s64 	%rd48, %rd2, %rd47;
	ld.global.u32 	%r69, [%rd48];
	mul.lo.s32 	%r70, %r69, %r68;
	cvt.rn.f32.s32 	%f28, %r70;
	mul.wide.s32 	%rd49, %r21, 4;
	add.s64 	%rd50, %rd2, %rd49;
	ld.global.u32 	%r71, [%rd50];
	cvt.rn.f32.s32 	%f29, %r71;
	div.rn.f32 	%f30, %f28, %f29;
	ld.global.f32 	%f31, [%rd4];
	ld.global.f32 	%f32, [%rd8+12];
	sub.f32 	%f33, %f31, %f32;
	max.f32 	%f34, %f33, 0f00000000;
	mul.f32 	%f35, %f30, %f34;
	atom.global.add.f32 	%f36, [%rd7], %f35;
$L__BB1_19:
	add.s32 	%r101, %r101, 4;
	setp.ne.s32 	%p23, %r19, %r4;
	@%p23 bra 	$L__BB1_7;
$L__BB1_20:
	setp.eq.s32 	%p24, %r3, 0;
	@%p24 bra 	$L__BB1_32;
	setp.eq.s32 	%p25, %r99, %r101;
	setp.eq.s32 	%p26, %r98, %r101;
	or.pred  	%p27, %p25, %p26;
	mul.wide.u32 	%rd51, %r101, 4;
	add.s64 	%rd9, %rd1, %rd51;
	@%p27 bra 	$L__BB1_24;
	ld.global.u32 	%r72, [%rd5];
	add.s32 	%r24, %r101, %r9;
	mul.wide.s32 	%rd52, %r24, 4;
	add.s64 	%rd53, %rd3, %rd52;
	ld.global.u32 	%r73, [%rd53];
	add.s32 	%r74, %r73, %r72;
	add.s32 	%r25, %r101, %r7;
	mul.wide.s32 	%rd54, %r25, 4;
	add.s64 	%rd55, %rd3, %rd54;
	ld.global.u32 	%r75, [%rd55];
	setp.ne.s32 	%p28, %r74, %r75;
	@%p28 bra 	$L__BB1_24;
	ld.global.u32 	%r76, [%rd6];
	add.s64 	%rd57, %rd2, %rd52;
	ld.global.u32 	%r77, [%rd57];
	mul.lo.s32 	%r78, %r77, %r76;
	cvt.rn.f32.s32 	%f37, %r78;
	mul.wide.s32 	%rd58, %r25, 4;
	add.s64 	%rd59, %rd2, %rd58;
	ld.global.u32 	%r79, [%rd59];
	cvt.rn.f32.s32 	%f38, %r79;
	div.rn.f32 	%f39, %f37, %f38;
	ld.global.f32 	%f40, [%rd4];
	ld.global.f32 	%f41, [%rd9];
	sub.f32 	%f42, %f40, %f41;
	max.f32 	%f43, %f42, 0f00000000;
	mul.f32 	%f44, %f39, %f43;
	atom.global.add.f32 	%f45, [%rd7], %f44;
$L__BB1_24:
	setp.eq.s32 	%p29, %r3, 1;
	@%p29 bra 	$L__BB1_32;
	add.s32 	%r80, %r101, 1;
	setp.eq.s32 	%p30, %r99, %r80;
	setp.eq.s32 	%p31, %r98, %r80;
	or.pred  	%p32, %p30, %p31;
	@%p32 bra 	$L__BB1_28;
	ld.global.u32 	%r81, [%rd5];
	add.s32 	%r82, %r101, 1;
	add.s32 	%r26, %r82, %r9;
	mul.wide.s32 	%rd60, %r26, 4;
	add.s64 	%rd61, %rd3, %rd60;
	ld.global.u32 	%r83, [%rd61];
	add.s32 	%r84, %r83, %r81;
	add.s32 	%r27, %r82, %r7;
	mul.wide.s32 	%rd62, %r27, 4;
	add.s64 	%rd63, %rd3, %rd62;
	ld.global.u32 	%r85, [%rd63];
	setp.ne.s32 	%p33, %r84, %r85;
	@%p33 bra 	$L__BB1_28;
	ld.global.u32 	%r86, [%rd6];
	add.s64 	%rd65, %rd2, %rd60;
	ld.global.u32 	%r87, [%rd65];
	mul.lo.s32 	%r88, %r87, %r86;
	cvt.rn.f32.s32 	%f46, %r88;
	mul.wide.s32 	%rd66, %r27, 4;
	add.s64 	%rd67, %rd2, %rd66;
	ld.global.u32 	%r89, [%rd67];
	cvt.rn.f32.s32 	%f47, %r89;
	div.rn.f32 	%f48, %f46, %f47;
	ld.global.f32 	%f49, [%rd4];
	ld.global.f32 	%f50, [%rd9+4];
	sub.f32 	%f51, %f49, %f50;
	max.f32 	%f52, %f51, 0f00000000;
	mul.f32 	%f53, %f48, %f52;
	atom.global.add.f32 	%f54, [%rd7], %f53;
$L__BB1_28:
	setp.eq.s32 	%p34, %r3, 2;
	add.s32 	%r28, %r101, 2;
	@%p34 bra 	$L__BB1_32;
	setp.eq.s32 	%p35, %r99, %r28;
	setp.eq.s32 	%p36, %r98, %r28;
	or.pred  	%p37, %p35, %p36;
	@%p37 bra 	$L__BB1_32;
	ld.global.u32 	%r90, [%rd5];
	add.s32 	%r29, %r28, %r9;
	mul.wide.s32 	%rd68, %r29, 4;
	add.s64 	%rd69, %rd3, %rd68;
	ld.global.u32 	%r91, [%rd69];
	add.s32 	%r92, %r91, %r90;
	add.s32 	%r30, %r28, %r7;
	mul.wide.s32 	%rd70, %r30, 4;
	add.s64 	%rd71, %rd3, %rd70;
	ld.global.u32 	%r93, [%rd71];
	setp.ne.s32 	%p38, %r92, %r93;
	@%p38 bra 	$L__BB1_32;
	ld.global.u32 	%r94, [%rd6];
	add.s64 	%rd73, %rd2, %rd68;
	ld.global.u32 	%r95, [%rd73];
	mul.lo.s32 	%r96, %r95, %r94;
	cvt.rn.f32.s32 	%f55, %r96;
	add.s64 	%rd75, %rd2, %rd70;
	ld.global.u32 	%r97, [%rd75];
	cvt.rn.f32.s32 	%f56, %r97;
	div.rn.f32 	%f57, %f55, %f56;
	ld.global.f32 	%f58, [%rd4];
	ld.global.f32 	%f59, [%rd9+8];
	sub.f32 	%f60, %f58, %f59;
	max.f32 	%f61, %f60, 0f00000000;
	mul.f32 	%f62, %f57, %f61;
	atom.global.add.f32 	%f63, [%rd7], %f62;
$L__BB1_32:
	add.s32 	%r99, %r99, 32;
	setp.le.s32 	%p39, %r99, %r33;
	@%p39 bra 	$L__BB1_4;
$L__BB1_33:
	add.s32 	%r98, %r98, 1024;
	setp.le.s32 	%p40, %r98, %r33;
	@%p40 bra 	$L__BB1_2;
$L__BB1_34:
	ret;

}
	// .globl	_Z11dPrintGraphiiPiS_
.visible .entry _Z11dPrintGraphiiPiS_(
	.param .u32 _Z11dPrintGraphiiPiS__param_0,
	.param .u32 _Z11dPrintGraphiiPiS__param_1,
	.param .u64 .ptr .align 1 _Z11dPrintGraphiiPiS__param_2,
	.param .u64 .ptr .align 1 _Z11dPrintGraphiiPiS__param_3
)
{
	.local .align 8 .b8 	__local_depot2[8];
	.reg .b64 	%SP;
	.reg .b64 	%SPL;
	.reg .pred 	%p<15>;
	.reg .b32 	%r<150>;
	.reg .b64 	%rd<53>;

	mov.u64 	%SPL, __local_depot2;
	cvta.local.u64 	%SP, %SPL;
	ld.param.u32 	%r27, [_Z11dPrintGraphiiPiS__param_0];
	ld.param.u32 	%r28, [_Z11dPrintGraphiiPiS__param_1];
	ld.param.u64 	%rd16, [_Z11dPrintGraphiiPiS__param_2];
	ld.param.u64 	%rd17, [_Z11dPrintGraphiiPiS__param_3];
	cvta.to.global.u64 	%rd1, %rd17;
	cvta.to.global.u64 	%rd2, %rd16;
	add.u64 	%rd18, %SP, 0;
	add.u64 	%rd3, %SPL, 0;
	mov.u64 	%rd19, $str;
	cvta.global.u64 	%rd20, %rd19;
	{ // callseq 0, 0
	.param .b64 param0;
	st.param.b64 	[param0], %rd20;
	.param .b64 param1;
	st.param.b64 	[param1], 0;
	.param .b32 retval0;
	call.uni (retval0), 
	vprintf, 
	(
	param0, 
	param1
	);
	ld.param.b32 	%r29, [retval0];
	} // callseq 0
	setp.lt.s32 	%p1, %r27, -1;
	@%p1 bra 	$L__BB2_13;
	add.s32 	%r1, %r27, 2;
	add.s32 	%r32, %r27, 1;
	and.b32  	%r2, %r1, 15;
	setp.lt.u32 	%p2, %r32, 15;
	mov.b32 	%r144, 0;
	@%p2 bra 	$L__BB2_4;
	and.b32  	%r144, %r1, -16;
	neg.s32 	%r142, %r144;
	add.s64 	%rd49, %rd2, 32;
	mov.u64 	%rd21, $str$1;
$L__BB2_3:
	.pragma "nounroll";
	ld.global.u32 	%r34, [%rd49+-32];
	st.local.u32 	[%rd3], %r34;
	cvta.global.u64 	%rd22, %rd21;
	{ // callseq 1, 0
	.param .b64 param0;
	st.param.b64 	[param0], %rd22;
	.param .b64 param1;
	st.param.b64 	[param1], %rd18;
	.param .b32 retval0;
	call.uni (retval0), 
	vprintf, 
	(
	param0, 
	param1
	);
	ld.param.b32 	%r35, [retval0];
	} // callseq 1
	ld.global.u32 	%r37, [%rd49+-28];
	st.local.u32 	[%rd3], %r37;
	{ // callseq 2, 0
	.param .b64 param0;
	st.param.b64 	[param0], %rd22;
	.param .b64 param1;
	st.param.b64 	[param1], %rd18;
	.param .b32 retval0;
	call.uni (retval0), 
	vprintf, 
	(
	param0, 
	param1
	);
	ld.param.b32 	%r38, [retval0];
	} // callseq 2
	ld.global.u32 	%r40, [%rd49+-24];
	st.local.u32 	[%rd3], %r40;
	{ // callseq 3, 0
	.param .b64 param0;
	st.param.b64 	[param0], %rd22;
	.param .b64 param1;
	st.param.b64 	[param1], %rd18;
	.param .b32 retval0;
	call.uni (retval0), 
	vprintf, 
	(
	param0, 
	param1
	);
	ld.param.b32 	%r41, [retval0];
	} // callseq 3
	ld.global.u32 	%r43, [%rd49+-20];
	st.local.u32 	[%rd3], %r43;
	{ // callseq 4, 0
	.param .b64 param0;
	st.param.b64 	[param0], %rd22;
	.param .b64 param1;
	st.param.b64 	[param1], %rd18;
	.param .b32 retval0;
	call.uni (retval0), 
	vprintf, 
	(
	param0, 
	param1
	);
	ld.param.b32 	%r44, [retval0];
	} // callseq 4
	ld.global.u32 	%r46, [%rd49+-16];
	st.local.u32 	[%rd3], %r46;
	{ // callseq 5, 0
	.param .b64 param0;
	st.param.b64 	[param0], %rd22;
	.param .b64 param1;
	st.param.b64 	[param1], %rd18;
	.param .b32 retval0;
	call.uni (retval0), 
	vprintf, 
	(
	param0, 
	param1
	);
	ld.param.b32 	%r47, [retval0];
	} // callseq 5
	ld.global.u32 	%r49, [%rd49+-12];
	st.local.u32 	[%rd3], %r49;
	{ // callseq 6, 0
	.param .b64 param0;
	st.param.b64 	[param0], %rd22;
	.param .b64 param1;
	st.param.b64 	[param1], %rd18;
	.param .b32 retval0;
	call.uni (retval0), 
	vprintf, 
	(
	param0, 
	param1
	);
	ld.param.b32 	%r50, [retval0];
	} // callseq 6
	ld.global.u32 	%r52, [%rd49+-8];
	st.local.u32 	[%rd3], %r52;
	{ // callseq 7, 0
	.param .b64 param0;
	st.param.b64 	[param0], %rd22;
	.param .b64 param1;
	st.param.b64 	[param1], %rd18;
	.param .b32 retval0;
	call.uni (retval0), 
	vprintf, 
	(
	param0, 
	param1
	);
	ld.param.b32 	%r53, [retval0];
	} // callseq 7
	ld.global.u32 	%r55, [%rd49+-4];
	st.local.u32 	[%rd3], %r55;
	{ // callseq 8, 0
	.param .b64 param0;
	st.param.b64 	[param0], %rd22;
	.param .b64 param1;
	st.param.b64 	[param1], %rd18;
	.param .b32 retval0;
	call.uni (retval0), 
	vprintf, 
	(
	param0, 
	param1
	);
	ld.param.b32 	%r56, [retval0];
	} // callseq 8
	ld.global.u32 	%r58, [%rd49];
	st.local.u32 	[%rd3], %r58;
	{ // callseq 9, 0
	.param .b64 param0;
	st.param.b64 	[param0], %rd22;
	.param .b64 param1;
	st.param.b64 	[param1], %rd18;
	.param .b32 retval0;
	call.uni (retval0), 
	vprintf, 
	(
	param0, 
	param1
	);
	ld.param.b32 	%r59, [retval0];
	} // callseq 9
	ld.global.u32 	%r61, [%rd49+4];
	st.local.u32 	[%rd3], %r61;
	{ // callseq 10, 0
	.param .b64 param0;
	st.param.b64 	[param0], %rd22;
	.param .b64 param1;
	st.param.b64 	[param1], %rd18;
	.param .b32 retval0;
	call.uni (retval0), 
	vprintf, 
	(
	param0, 
	param1
	);
	ld.param.b32 	%r62, [retval0];
	} // callseq 10
	ld.global.u32 	%r64, [%rd49+8];
	st.local.u32 	[%rd3], %r64;
	{ // callseq 11, 0
	.param .b64 param0;
	st.param.b64 	[param0], %rd22;
	.param .b64 param1;
	st.param.b64 	[param1], %rd18;
	.param .b32 retval0;
	call.uni (retval0), 
	vprintf, 
	(
	param0, 
	param1
	);
	ld.param.b32 	%r65, [retval0];
	} // callseq 11
	ld.global.u32 	%r67, [%rd49+12];
	st.local.u32 	[%rd3], %r67;
	{ // callseq 12, 0
	.param .b64 param0;
	st.param.b64 	[param0], %rd22;
	.param .b64 param1;
	st.param.b64 	[param1], %rd18;
	.param .b32 retval0;
	call.uni (retval0), 
	vprintf, 
	(
	param0, 
	param1
	);
	ld.param.b32 	%r68, [retval0];
	} // callseq 12
	ld.global.u32 	%r70, [%rd49+16];
	st.local.u32 	[%rd3], %r70;
	{ // callseq 13, 0
	.param .b64 param0;
	st.param.b64 	[param0], %rd22;
	.param .b64 param1;
	st.param.b64 	[param1], %rd18;
	.param .b32 retval0;
	call.uni (retval0), 
	vprintf, 
	(
	param0, 
	param1
	);
	ld.param.b32 	%r71, [retval0];
	} // callseq 13
	ld.global.u32 	%r73, [%rd49+20];
	st.local.u32 	[%rd3], %r73;
	{ // callseq 14, 0
	.param .b64 param0;
	st.param.b64 	[param0], %rd22;
	.param .b64 param1;
	st.param.b64 	[param1], %rd18;
	.param .b32 retval0;
	call.uni (retval0), 
	vprintf, 
	(
	param0, 
	param1
	);
	ld.param.b32 	%r74, [retval0];
	} // callseq 14
	ld.global.u32 	%r76, [%rd49+24];
	st.local.u32 	[%rd3], %r76;
	{ // callseq 15, 0
	.param .b64 param0;
	st.param.b64 	[param0], %rd22;
	.param .b64 param1;
	st.param.b64 	[param1], %rd18;
	.param .b32 retval0;
	call.uni (retval0), 
	vprintf, 
	(
	param0, 
	param1
	);
	ld.param.b32 	%r77, [retval0];
	} // callseq 15
	ld.global.u32 	%r79, [%rd49+28];
	st.local.u32 	[%rd3], %r79;
	{ // callseq 16, 0
	.param .b64 param0;
	st.param.b64 	[param0], %rd22;
	.param .b64 param1;
	st.param.b64 	[param1], %rd18;
	.param .b32 retval0;
	call.uni (retval0), 
	vprintf, 
	(
	param0, 
	param1
	);
	ld.param.b32 	%r80, [retval0];
	} // callseq 16
	add.s32 	%r142, %r142, 16;
	add.s64 	%rd49, %rd49, 64;
	setp.ne.s32 	%p3, %r142, 0;
	@%p3 bra 	$L__BB2_3;
$L__BB2_4:
	setp.eq.s32 	%p4, %r2, 0;
	@%p4 bra 	$L__BB2_13;
	and.b32  	%r8, %r1, 7;
	setp.lt.u32 	%p5, %r2, 8;
	@%p5 bra 	$L__BB2_7;
	mul.wide.u32 	%rd24, %r144, 4;
	add.s64 	%rd25, %rd2, %rd24;
	ld.global.u32 	%r82, [%rd25];
	st.local.u32 	[%rd3], %r82;
	mov.u64 	%rd26, $str$1;
	cvta.global.u64 	%rd27, %rd26;
	add.u64 	%rd28, %SP, 0;
	{ // callseq 17, 0
	.param .b64 param0;
	st.param.b64 	[param0], %rd27;
	.param .b64 param1;
	st.param.b64 	[param1], %rd28;
	.param .b32 retval0;
	call.uni (retval0), 
	vprintf, 
	(
	param0, 
	param1
	);
	ld.param.b32 	%r83, [retval0];
	} // callseq 17
	ld.global.u32 	%r85, [%rd25+4];
	st.local.u32 	[%rd3], %r85;
	{ // callseq 18, 0
	.param .b64 param0;
	st.param.b64 	[param0], %rd27;
	.param .b64 param1;
	st.param.b64 	[param1], %rd28;
	.param .b32 retval0;
	call.uni (retval0), 
	vprintf, 
	(
	param0, 
	param1
	);
	ld.param.b32 	%r86, [retval0];
	} // callseq 18
	ld.global.u32 	%r88, [%rd25+8];
	st.local.u32 	[%rd3], %r88;
	{ // callseq 19, 0
	.param .b64 param0;
	st.param.b64 	[param0], %rd27;
	.param .b64 param1;
	st.param.b64 	[param1], %rd28;
	.param .b32 retval0;
	call.uni (retval0), 
	vprintf, 
	(
	param0, 
	param1
	);
	ld.param.b32 	%r89, [retval0];
	} // callseq 19
	ld.global.u32 	%r91, [%rd25+12];
	st.local.u32 	[%rd3], %r91;
	{ // callseq 20, 0
	.param .b64 param0;
	st.param.b64 	[param0], %rd27;
	.param .b64 param1;
	st.param.b64 	[param1], %rd28;
	.param .b32 retval0;
	call.uni (retval0), 
	vprintf, 
	(
	param0, 
	param1
	);
	ld.param.b32 	%r92, [retval0];
	} // callseq 20
	ld.global.u32 	%r94, [%rd25+16];
	st.local.u32 	[%rd3], %r94;
	{ // callseq 21, 0
	.param .b64 param0;
	st.param.b64 	[param0], %rd27;
	.param .b64 param1;
	st.param.b64 	[param1], %rd28;
	.param .b32 retval0;
	call.uni (retval0), 
	vprintf, 
	(
	param0, 
	param1
	);
	ld.param.b32 	%r95, [retval0];
	} // callseq 21
	ld.global.u32 	%r97, [%rd25+20];
	st.local.u32 	[%rd3], %r97;
	{ // callseq 22, 0
	.param .b64 param0;
	st.param.b64 	[param0], %rd27;
	.param .b64 param1;
	st.param.b64 	[param1], %rd28;
	.param .b32 retval0;
	call.uni (retval0), 
	vprintf, 
	(
	param0, 
	param1
	);
	ld.param.b32 	%r98, [retval0];
	} // callseq 22
	ld.global.u32 	%r100, [%rd25+24];
	st.local.u32 	[%rd3], %r100;
	{ // callseq 23, 0
	.param .b64 param0;
	st.param.b64 	[param0], %rd27;
	.param .b64 param1;
	st.param.b64 	[param1], %rd28;
	.param .b32 retval0;
	call.uni (retval0), 
	vprintf, 
	(
	param0, 
	param1
	);
	ld.param.b32 	%r101, [retval0];
	} // callseq 23
	ld.global.u32 	%r103, [%rd25+28];
	st.local.u32 	[%rd3], %r103;
	{ // callseq 24, 0
	.param .b64 param0;
	st.param.b64 	[param0], %rd27;
	.param .b64 param1;
	st.param.b64 	[param1], %rd28;
	.param .b32 retval0;
	call.uni (retval0), 
	vprintf, 
	(
	param0, 
	param1
	);
	ld.param.b32 	%r104, [retval0];
	} // callseq 24
	add.s32 	%r144, %r144, 8;
$L__BB2_7:
	setp.eq.s32 	%p6, %r8, 0;
	@%p6 bra 	$L__BB2_13;
	and.b32  	%r11, %r1, 3;
	setp.lt.u32 	%p7, %r8, 4;
	@%p7 bra 	$L__BB2_10;
	mul.wide.u32 	%rd29, %r144, 4;
	add.s64 	%rd30, %rd2, %rd29;
	ld.global.u32 	%r106, [%rd30];
	st.local.u32 	[%rd3], %r106;
	mov.u64 	%rd31, $str$1;
	cvta.global.u64 	%rd32, %rd31;
	add.u64 	%rd33, %SP, 0;
	{ // callseq 25, 0
	.param .b64 param0;
	st.param.b64 	[param0], %rd32;
	.param .b64 param1;
	st.param.b64 	[param1], %rd33;
	.param .b32 retval0;
	call.uni (retval0), 
	vprintf, 
	(
	param0, 
	param1
	);
	ld.param.b32 	%r107, [retval0];
	} // callseq 25
	ld.global.u32 	%r109, [%rd30+4];
	st.local.u32 	[%rd3], %r109;
	{ // callseq 26, 0
	.param .b64 param0;
	st.param.b64 	[param0], %rd32;
	.param .b64 param1;
	st.param.b64 	[param1], %rd33;
	.param .b32 retval0;
	call.uni (retval0), 
	vprintf, 
	(
	param0, 
	param1
	);
	ld.param.b32 	%r110, [retval0];
	} // callseq 26
	ld.global.u32 	%r112, [%rd30+8];
	st.local.u32 	[%rd3], %r112;
	{ // callseq 27, 0
	.param .b64 param0;
	st.param.b64 	[param0], %rd32;
	.param .b64 param1;
	st.param.b64 	[param1], %rd33;
	.param .b32 retval0;
	call.uni (retval0), 
	vprintf, 
	(
	param0, 
	param1
	);
	ld.param.b32 	%r113, [retval0];
	} // callseq 27
	ld.global.u32 	%r115, [%rd30+12];
	st.local.u32 	[%rd3], %r115;
	{ // callseq 28, 0
	.param .b64 param0;
	st.param.b64 	[param0], %rd32;
	.param .b64 param1;
	st.param.b64 	[param1], %rd33;
	.param .b32 retval0;
	call.uni (retval0), 
	vprintf, 
	(
	param0, 
	param1
	);
	ld.param.b32 	%r116, [retval0];
	} // callseq 28
	add.s32 	%r144, %r144, 4;
$L__BB2_10:
	setp.eq.s32 	%p8, %r11, 0;
	@%p8 bra 	$L__BB2_13;
	mul.wide.u32 	%rd34, %r144, 4;
	add.s64 	%rd50, %rd2, %rd34;
	neg.s32 	%r146, %r11;
	mov.u64 	%rd35, $str$1;
	add.u64 	%rd37, %SP, 0;
$L__BB2_12:
	.pragma "nounroll";
	ld.global.u32 	%r118, [%rd50];
	st.local.u32 	[%rd3], %r118;
	cvta.global.u64 	%rd36, %rd35;
	{ // callseq 29, 0
	.param .b64 param0;
	st.param.b64 	[param0], %rd36;
	.param .b64 param1;
	st.param.b64 	[param1], %rd37;
	.param .b32 retval0;
	call.uni (retval0), 
	vprintf, 
	(
	param0, 
	param1
	);
	ld.param.b32 	%r119, [retval0];
	} // callseq 29
	add.s64 	%rd50, %rd50, 4;
	add.s32 	%r146, %r146, 1;
	setp.ne.s32 	%p9, %r146, 0;
	@%p9 bra 	$L__BB2_12;
$L__BB2_13:
	mov.u64 	%rd38, $str$2;
	cvta.global.u64 	%rd39, %rd38;
	{ // callseq 30, 0
	.param .b64 param0;
	st.param.b64 	[param0], %rd39;
	.param .b64 param1;
	st.param.b64 	[param1], 0;
	.param .b32 retval0;
	call.uni (retval0), 
	vprintf, 
	(
	param0, 
	param1
	);
	ld.param.b32 	%r121, [retval0];
	} // callseq 30
	setp.lt.s32 	%p10, %r28, 1;
	@%p10 bra 	$L__BB2_20;
	shl.b32 	%r124, %r28, 1;
	max.s32 	%r17, %r124, 1;
	and.b32  	%r18, %r17, 3;
	setp.lt.s32 	%p11, %r124, 4;
	mov.b32 	%r148, 0;
	@%p11 bra 	$L__BB2_17;
	and.b32  	%r148, %r17, 2147483644;
	neg.s32 	%r147, %r148;
	add.s64 	%rd51, %rd1, 8;
	mov.u64 	%rd40, $str$1;
	add.u64 	%rd42, %SP, 0;
$L__BB2_16:
	ld.global.u32 	%r125, [%rd51+-8];
	st.local.u32 	[%rd3], %r125;
	cvta.global.u64 	%rd41, %rd40;
	{ // callseq 31, 0
	.param .b64 param0;
	st.param.b64 	[param0], %rd41;
	.param .b64 param1;
	st.param.b64 	[param1], %rd42;
	.param .b32 retval0;
	call.uni (retval0), 
	vprintf, 
	(
	param0, 
	param1
	);
	ld.param.b32 	%r126, [retval0];
	} // callseq 31
	ld.global.u32 	%r128, [%rd51+-4];
	st.local.u32 	[%rd3], %r128;
	{ // callseq 32, 0
	.param .b64 param0;
	st.param.b64 	[param0], %rd41;
	.param .b64 param1;
	st.param.b64 	[param1], %rd42;
	.param .b32 retval0;
	call.uni (retval0), 
	vprintf, 
	(
	param0, 
	param1
	);
	ld.param.b32 	%r129, [retval0];
	} // callseq 32
	ld.global.u32 	%r131, [%rd51];
	st.local.u32 	[%rd3], %r131;
	{ // callseq 33, 0
	.param .b64 param0;
	st.param.b64 	[param0], %rd41;
	.param .b64 param1;
	st.param.b64 	[param1], %rd42;
	.param .b32 retval0;
	call.uni (retval0), 
	vprintf, 
	(
	param0, 
	param1
	);
	ld.param.b32 	%r132, [retval0];
	} // callseq 33
	ld.global.u32 	%r134, [%rd51+4];
	st.local.u32 	[%rd3], %r134;
	{ // callseq 34, 0
	.param .b64 param0;
	st.param.b64 	[param0], %rd41;
	.param .b64 param1;
	st.param.b64 	[param1], %rd42;
	.param .b32 retval0;
	call.uni (retval0), 
	vprintf, 
	(
	param0, 
	param1
	);
	ld.param.b32 	%r135, [retval0];
	} // callseq 34
	add.s32 	%r147, %r147, 4;
	add.s64 	%rd51, %rd51, 16;
	setp.ne.s32 	%p12, %r147, 0;
	@%p12 bra 	$L__BB2_16;
$L__BB2_17:
	setp.eq.s32 	%p13, %r18, 0;
	@%p13 bra 	$L__BB2_20;
	mul.wide.u32 	%rd43, %r148, 4;
	add.s64 	%rd52, %rd1, %rd43;
	neg.s32 	%r149, %r18;
	mov.u64 	%rd44, $str$1;
	add.u64 	%rd46, %SP, 0;
$L__BB2_19:
	.pragma "nounroll";
	ld.global.u32 	%r137, [%rd52];
	st.local.u32 	[%rd3], %r137;
	cvta.global.u64 	%rd45, %rd44;
	{ // callseq 35, 0
	.param .b64 param0;
	st.param.b64 	[param0], %rd45;
	.param .b64 param1;
	st.param.b64 	[param1], %rd46;
	.param .b32 retval0;
	call.uni (retval0), 
	vprintf, 
	(
	param0, 
	param1
	);
	ld.param.b32 	%r138, [retval0];
	} // callseq 35
	add.s64 	%rd52, %rd52, 4;
	add.s32 	%r149, %r149, 1;
	setp.ne.s32 	%p14, %r149, 0;
	@%p14 bra 	$L__BB2_19;
$L__BB2_20:
	mov.u64 	%rd47, $str$3;
	cvta.global.u64 	%rd48, %rd47;
	{ // callseq 36, 0
	.param .b64 param0;
	st.param.b64 	[param0], %rd48;
	.param .b64 param1;
	st.param.b64 	[param1], 0;
	.param .b32 retval0;
	call.uni (retval0), 
	vprintf, 
	(
	param0, 
	param1
	);
	ld.param.b32 	%r140, [retval0];
	} // callseq 36
	ret;

}
	// .globl	_Z10dPrintDistiiPi
.visible .entry _Z10dPrintDistiiPi(
	.param .u32 _Z10dPrintDistiiPi_param_0,
	.param .u32 _Z10dPrintDistiiPi_param_1,
	.param .u64 .ptr .align 1 _Z10dPrintDistiiPi_param_2
)
{
	.local .align 8 .b8 	__local_depot3[8];
	.reg .b64 	%SP;
	.reg .b64 	%SPL;
	.reg .pred 	%p<4>;
	.reg .b32 	%r<19>;
	.reg .b64 	%rd<14>;

	mov.u64 	%SPL, __local_depot3;
	cvta.local.u64 	%SP, %SPL;
	ld.param.u32 	%r7, [_Z10dPrintDistiiPi_param_0];
	ld.param.u64 	%rd3, [_Z10dPrintDistiiPi_param_2];
	mov.u64 	%rd4, $str$4;
	cvta.global.u64 	%rd5, %rd4;
	{ // callseq 37, 0
	.param .b64 param0;
	st.param.b64 	[param0], %rd5;
	.param .b64 param1;
	st.param.b64 	[param1], 0;
	.param .b32 retval0;
	call.uni (retval0), 
	vprintf, 
	(
	param0, 
	param1
	);
	ld.param.b32 	%r8, [retval0];
	} // callseq 37
	add.s32 	%r1, %r7, 1;
	mad.lo.s32 	%r2, %r7, %r7, %r7;
	setp.lt.s32 	%p1, %r2, 2;
	@%p1 bra 	$L__BB3_5;
	add.u64 	%rd6, %SP, 0;
	add.u64 	%rd1, %SPL, 0;
	cvta.to.global.u64 	%rd2, %rd3;
	mov.b32 	%r18, 1;
	mov.u64 	%rd7, $str$3;
	mov.u64 	%rd11, $str$1;
$L__BB3_2:
	rem.s32 	%r11, %r18, %r1;
	setp.ne.s32 	%p2, %r11, 0;
	@%p2 bra 	$L__BB3_4;
	add.s32 	%r18, %r18, 1;
	cvta.global.u64 	%rd8, %rd7;
	{ // callseq 38, 0
	.param .b64 param0;
	st.param.b64 	[param0], %rd8;
	.param .b64 param1;
	st.param.b64 	[param1], 0;
	.param .b32 retval0;
	call.uni (retval0), 
	vprintf, 
	(
	param0, 
	param1
	);
	ld.param.b32 	%r12, [retval0];
	} // callseq 38
$L__BB3_4:
	mul.wide.s32 	%rd9, %r18, 4;
	add.s64 	%rd10, %rd2, %rd9;
	ld.global.u32 	%r14, [%rd10];
	st.local.u32 	[%rd1], %r14;
	cvta.global.u64 	%rd12, %rd11;
	{ // callseq 39, 0
	.param .b64 param0;
	st.param.b64 	[param0], %rd12;
	.param .b64 param1;
	st.param.b64 	[param1], %rd6;
	.param .b32 retval0;
	call.uni (retval0), 
	vprintf, 
	(
	param0, 
	param1
	);
	ld.param.b32 	%r15, [retval0];
	} // callseq 39
	add.s32 	%r18, %r18, 1;
	setp.lt.s32 	%p3, %r18, %r2;
	@%p3 bra 	$L__BB3_2;
$L__BB3_5:
	ret;

}


// ===== COMPILED SASS (sm_100) =====

	.target	sm_100

	.elftype	@"ET_EXEC"


//--------------------- .note.nv.tkinfo           --------------------------
	.section	.note.nv.tkinfo,"",@"SHT_NOTE"
	.sectionflags	@"SHF_NOTE_NV_TKINFO"
	.tkinfo
        /*0018*/ 	.word	0x00000002
        /*0030*/ 	.string	""
        /*0030*/ 	.string	"ptxas"
        /*0030*/ 	.string	"Cuda compilation tools, release 13.0, V13.0.88"
        /*0030*/ 	.string	"Build cuda_13.0.r13.0/compiler.36424714_0"
        /*0030*/ 	.string	"-arch sm_100 -m 64 "



//--------------------- .note.nv.cuinfo           --------------------------
	.section	.note.nv.cuinfo,"",@"SHT_NOTE"
	.sectionflags	@"SHF_NOTE_NV_CUINFO"
        /*0018*/ 	.short	0x0002
        /*001a*/ 	.short	0x0064
        /*001c*/ 	.short	0x0082
	.zero		2


//--------------------- .nv.info                  --------------------------
	.section	.nv.info,"",@"SHT_CUDA_INFO"
	.align	4


	//----- nvinfo : EIATTR_REGCOUNT
	.align		4
        /*0000*/ 	.byte	0x04, 0x2f
        /*0002*/ 	.short	(.L_6 - .L_5)
	.align		4
.L_5:
        /*0004*/ 	.word	index@(_Z3bfsiiPiS_S_S_PfS_S_)
        /*0008*/ 	.word	0x00000020


	//----- nvinfo : EIATTR_FRAME_SIZE
	.align		4
.L_6:
        /*000c*/ 	.byte	0x04, 0x11
        /*000e*/ 	.short	(.L_8 - .L_7)
	.align		4
.L_7:
        /*0010*/ 	.word	index@(_Z3bfsiiPiS_S_S_PfS_S_)
        /*0014*/ 	.word	0x00000000


	//----- nvinfo : EIATTR_REGCOUNT
	.align		4
.L_8:
        /*0018*/ 	.byte	0x04, 0x2f
        /*001a*/ 	.short	(.L_10 - .L_9)
	.align		4
.L_9:
        /*001c*/ 	.word	index@(_Z20percolation_estimateiiPfPiS0_S_)
        /*0020*/ 	.word	0x00000026


	//----- nvinfo : EIATTR_FRAME_SIZE
	.align		4
.L_10:
        /*0024*/ 	.byte	0x04, 0x11
        /*0026*/ 	.short	(.L_12 - .L_11)
	.align		4
.L_11:
        /*0028*/ 	.word	index@($__internal_0_$__cuda_sm3x_div_rn_noftz_f32_slowpath)
        /*002c*/ 	.word	0x00000000


	//----- nvinfo : EIATTR_FRAME_SIZE
	.align		4
.L_12:
        /*0030*/ 	.byte	0x04, 0x11
        /*0032*/ 	.short	(.L_14 - .L_13)
	.align		4
.L_13:
        /*0034*/ 	.word	index@(_Z20percolation_estimateiiPfPiS0_S_)
        /*0038*/ 	.word	0x00000000


	//----- nvinfo : EIATTR_REGCOUNT
	.align		4
.L_14:
        /*003c*/ 	.byte	0x04, 0x2f
        /*003e*/ 	.short	(.L_16 - .L_15)
	.align		4
.L_15:
        /*0040*/ 	.word	index@(_Z11dPrintGraphiiPiS_)
        /*0044*/ 	.word	0x0000001e


	//----- nvinfo : EIATTR_FRAME_SIZE
	.align		4
.L_16:
        /*0048*/ 	.byte	0x04, 0x11
        /*004a*/ 	.short	(.L_18 - .L_17)
	.align		4
.L_17:
        /*004c*/ 	.word	index@(_Z11dPrintGraphiiPiS_)
        /*0050*/ 	.word	0x00000008


	//----- nvinfo : EIATTR_REGCOUNT
	.align		4
.L_18:
        /*0054*/ 	.byte	0x04, 0x2f
        /*0056*/ 	.short	(.L_20 - .L_19)
	.align		4
.L_19:
        /*0058*/ 	.word	index@(_Z10dPrintDistiiPi)
        /*005c*/ 	.word	0x0000001a


	//----- nvinfo : EIATTR_FRAME_SIZE
	.align		4
.L_20:
        /*0060*/ 	.byte	0x04, 0x11
        /*0062*/ 	.short	(.L_22 - .L_21)
	.align		4
.L_21:
        /*0064*/ 	.word	index@(_Z10dPrintDistiiPi)
        /*0068*/ 	.word	0x00000008


	//----- nvinfo : EIATTR_MIN_STACK_SIZE
	.align		4
.L_22:
        /*006c*/ 	.byte	0x04, 0x12
        /*006e*/ 	.short	(.L_24 - .L_23)
	.align		4
.L_23:
        /*0070*/ 	.word	index@(_Z10dPrintDistiiPi)
        /*0074*/ 	.word	0x00000008


	//----- nvinfo : EIATTR_MIN_STACK_SIZE
	.align		4
.L_24:
        /*0078*/ 	.byte	0x04, 0x12
        /*007a*/ 	.short	(.L_26 - .L_25)
	.align		4
.L_25:
        /*007c*/ 	.word	index@(_Z11dPrintGraphiiPiS_)
        /*0080*/ 	.word	0x00000008


	//----- nvinfo : EIATTR_MIN_STACK_SIZE
	.align		4
.L_26:
        /*0084*/ 	.byte	0x04, 0x12
        /*0086*/ 	.short	(.L_28 - .L_27)
	.align		4
.L_27:
        /*0088*/ 	.word	index@(_Z20percolation_estimateiiPfPiS0_S_)
        /*008c*/ 	.word	0x00000000


	//----- nvinfo : EIATTR_MIN_STACK_SIZE
	.align		4
.L_28:
        /*0090*/ 	.byte	0x04, 0x12
        /*0092*/ 	.short	(.L_30 - .L_29)
	.align		4
.L_29:
        /*0094*/ 	.word	index@(_Z3bfsiiPiS_S_S_PfS_S_)
        /*0098*/ 	.word	0x00000000
.L_30:


//--------------------- .nv.compat                --------------------------
	.section	.nv.compat,"",@"SHT_CUDA_COMPAT_INFO"
	.align	4
        /*0000*/ 	.byte	0x02, 0x09, 0x00, 0x00, 0x02, 0x02, 0x01, 0x00, 0x02, 0x05, 0x05, 0x00, 0x03, 0x07, 0x01, 0x01
        /*0010*/ 	.byte	0x02, 0x03, 0x00, 0x00, 0x02, 0x06, 0x01, 0x00, 0x04, 0x0b, 0x08, 0x00, 0x01, 0x00, 0x00, 0x00
        /*0020*/ 	.byte	0x00, 0x00, 0x00, 0x00


//--------------------- .nv.info._Z10dPrintDistiiPi --------------------------
	.section	.nv.info._Z10dPrintDistiiPi,"",@"SHT_CUDA_INFO"
	.sectionflags	@""
	.align	4


	//----- nvinfo : EIATTR_CUDA_API_VERSION
	.align		4
        /*0000*/ 	.byte	0x04, 0x37
        /*0002*/ 	.short	(.L_32 - .L_31)
.L_31:
        /*0004*/ 	.word	0x00000082


	//----- nvinfo : EIATTR_KPARAM_INFO
	.align		4
.L_32:
        /*0008*/ 	.byte	0x04, 0x17
        /*000a*/ 	.short	(.L_34 - .L_33)
.L_33:
        /*000c*/ 	.word	0x00000000
        /*0010*/ 	.short	0x0002
        /*0012*/ 	.short	0x0008
        /*0014*/ 	.byte	0x00, 0xf5, 0x21, 0x00


	//----- nvinfo : EIATTR_KPARAM_INFO
	.align		4
.L_34:
        /*0018*/ 	.byte	0x04, 0x17
        /*001a*/ 	.short	(.L_36 - .L_35)
.L_35:
        /*001c*/ 	.word	0x00000000
        /*0020*/ 	.short	0x0001
        /*0022*/ 	.short	0x0004
        /*0024*/ 	.byte	0x00, 0xf0, 0x11, 0x00


	//----- nvinfo : EIATTR_KPARAM_INFO
	.align		4
.L_36:
        /*0028*/ 	.byte	0x04, 0x17
        /*002a*/ 	.short	(.L_38 - .L_37)
.L_37:
        /*002c*/ 	.word	0x00000000
        /*0030*/ 	.short	0x0000
        /*0032*/ 	.short	0x0000
        /*0034*/ 	.byte	0x00, 0xf0, 0x11, 0x00


	//----- nvinfo : EIATTR_SPARSE_MMA_MASK
	.align		4
.L_38:
        /*0038*/ 	.byte	0x03, 0x50
        /*003a*/ 	.short	0x0000


	//----- nvinfo : EIATTR_MAXREG_COUNT
	.align		4
        /*003c*/ 	.byte	0x03, 0x1b
        /*003e*/ 	.short	0x00ff


	//----- nvinfo : EIATTR_EXTERNS
	.align		4
        /*0040*/ 	.byte	0x04, 0x0f
        /*0042*/ 	.short	(.L_40 - .L_39)


	//   ....[0]....
	.align		4
.L_39:
        /*0044*/ 	.word	index@(vprintf)


	//----- nvinfo : EIATTR_MERCURY_ISA_VERSION
	.align		4
.L_40:
        /*0048*/ 	.byte	0x03, 0x5f
        /*004a*/ 	.short	0x0101


	//----- nvinfo : EIATTR_VRC_CTA_INIT_COUNT
	.align		4
        /*004c*/ 	.byte	0x02, 0x4a
	.zero		1
	.zero		1


	//----- nvinfo : EIATTR_SYSCALL_OFFSETS
	.align		4
        /*0050*/ 	.byte	0x04, 0x46
        /*0052*/ 	.short	(.L_42 - .L_41)


	//   ....[0]....
.L_41:
        /*0054*/ 	.word	0x000000d0


	//   ....[1]....
        /*0058*/ 	.word	0x00000370


	//   ....[2]....
        /*005c*/ 	.word	0x00000470


	//----- nvinfo : EIATTR_EXIT_INSTR_OFFSETS
	.align		4
.L_42:
        /*0060*/ 	.byte	0x04, 0x1c
        /*0062*/ 	.short	(.L_44 - .L_43)


	//   ....[0]....
.L_43:
        /*0064*/ 	.word	0x00000110


	//   ....[1]....
        /*0068*/ 	.word	0x000004b0


	//----- nvinfo : EIATTR_CRS_STACK_SIZE
	.align		4
.L_44:
        /*006c*/ 	.byte	0x04, 0x1e
        /*006e*/ 	.short	(.L_46 - .L_45)
.L_45:
        /*0070*/ 	.word	0x00000000


	//----- nvinfo : EIATTR_CBANK_PARAM_SIZE
	.align		4
.L_46:
        /*0074*/ 	.byte	0x03, 0x19
        /*0076*/ 	.short	0x0010


	//----- nvinfo : EIATTR_PARAM_CBANK
	.align		4
        /*0078*/ 	.byte	0x04, 0x0a
        /*007a*/ 	.short	(.L_48 - .L_47)
	.align		4
.L_47:
        /*007c*/ 	.word	index@(.nv.constant0._Z10dPrintDistiiPi)
        /*0080*/ 	.short	0x0380
        /*0082*/ 	.short	0x0010


	//----- nvinfo : EIATTR_SW_WAR
	.align		4
.L_48:
        /*0084*/ 	.byte	0x04, 0x36
        /*0086*/ 	.short	(.L_50 - .L_49)
.L_49:
        /*0088*/ 	.word	0x00000008
.L_50:


//--------------------- .nv.info._Z11dPrintGraphiiPiS_ --------------------------
	.section	.nv.info._Z11dPrintGraphiiPiS_,"",@"SHT_CUDA_INFO"
	.sectionflags	@""
	.align	4


	//----- nvinfo : EIATTR_CUDA_API_VERSION
	.align		4
        /*0000*/ 	.byte	0x04, 0x37
        /*0002*/ 	.short	(.L_52 - .L_51)
.L_51:
        /*0004*/ 	.word	0x00000082


	//----- nvinfo : EIATTR_KPARAM_INFO
	.align		4
.L_52:
        /*0008*/ 	.byte	0x04, 0x17
        /*000a*/ 	.short	(.L_54 - .L_53)
.L_53:
        /*000c*/ 	.word	0x00000000
        /*0010*/ 	.short	0x0003
        /*0012*/ 	.short	0x0010
        /*0014*/ 	.byte	0x00, 0xf5, 0x21, 0x00


	//----- nvinfo : EIATTR_KPARAM_INFO
	.align		4
.L_54:
        /*0018*/ 	.byte	0x04, 0x17
        /*001a*/ 	.short	(.L_56 - .L_55)
.L_55:
        /*001c*/ 	.word	0x00000000
        /*0020*/ 	.short	0x0002
        /*0022*/ 	.short	0x0008
        /*0024*/ 	.byte	0x00, 0xf5, 0x21, 0x00


	//----- nvinfo : EIATTR_KPARAM_INFO
	.align		4
.L_56:
        /*0028*/ 	.byte	0x04, 0x17
        /*002a*/ 	.short	(.L_58 - .L_57)
.L_57:
        /*002c*/ 	.word	0x00000000
        /*0030*/ 	.short	0x0001
        /*0032*/ 	.short	0x0004
        /*0034*/ 	.byte	0x00, 0xf0, 0x11, 0x00


	//----- nvinfo : EIATTR_KPARAM_INFO
	.align		4
.L_58:
        /*0038*/ 	.byte	0x04, 0x17
        /*003a*/ 	.short	(.L_60 - .L_59)
.L_59:
        /*003c*/ 	.word	0x00000000
        /*0040*/ 	.short	0x0000
        /*0042*/ 	.short	0x0000
        /*0044*/ 	.byte	0x00, 0xf0, 0x11, 0x00


	//----- nvinfo : EIATTR_SPARSE_MMA_MASK
	.align		4
.L_60:
        /*0048*/ 	.byte	0x03, 0x50
        /*004a*/ 	.short	0x0000


	//----- nvinfo : EIATTR_MAXREG_COUNT
	.align		4
        /*004c*/ 	.byte	0x03, 0x1b
        /*004e*/ 	.short	0x00ff


	//----- nvinfo : EIATTR_EXTERNS
	.align		4
        /*0050*/ 	.byte	0x04, 0x0f
        /*0052*/ 	.short	(.L_62 - .L_61)


	//   ....[0]....
	.align		4
.L_61:
        /*0054*/ 	.word	index@(vprintf)


	//----- nvinfo : EIATTR_MERCURY_ISA_VERSION
	.align		4
.L_62:
        /*0058*/ 	.byte	0x03, 0x5f
        /*005a*/ 	.short	0x0101


	//----- nvinfo : EIATTR_VRC_CTA_INIT_COUNT
	.align		4
        /*005c*/ 	.byte	0x02, 0x4a
	.zero		1
	.zero		1


	//----- nvinfo : EIATTR_SYSCALL_OFFSETS
	.align		4
        /*0060*/ 	.byte	0x04, 0x46
        /*0062*/ 	.short	(.L_64 - .L_63)


	//   ....[0]....
.L_63:
        /*0064*/ 	.word	0x000000d0


	//   ....[1]....
        /*0068*/ 	.word	0x000002e0


	//   ....[2]....
        /*006c*/ 	.word	0x000003a0


	//   ....[3]....
        /*0070*/ 	.word	0x00000460


	//   ....[4]....
        /*0074*/ 	.word	0x00000520


	//   ....[5]....
        /*0078*/ 	.word	0x000005e0


	//   ....[6]....
        /*007c*/ 	.word	0x000006a0


	//   ....[7]....
        /*0080*/ 	.word	0x00000760


	//   ....[8]....
        /*0084*/ 	.word	0x00000820


	//   ....[9]....
        /*0088*/ 	.word	0x000008e0


	//   ....[10]....
        /*008c*/ 	.word	0x000009a0


	//   ....[11]....
        /*0090*/ 	.word	0x00000a60


	//   ....[12]....
        /*0094*/ 	.word	0x00000b20


	//   ....[13]....
        /*0098*/ 	.word	0x00000be0


	//   ....[14]....
        /*009c*/ 	.word	0x00000ca0


	//   ....[15]....
        /*00a0*/ 	.word	0x00000d60


	//   ....[16]....
        /*00a4*/ 	.word	0x00000e20


	//   ....[17]....
        /*00a8*/ 	.word	0x00000fd0


	//   ....[18]....
        /*00ac*/ 	.word	0x00001090


	//   ....[19]....
        /*00b0*/ 	.word	0x00001150


	//   ....[20]....
        /*00b4*/ 	.word	0x00001210


	//   ....[21]....
        /*00b8*/ 	.word	0x000012d0


	//   ....[22]....
        /*00bc*/ 	.word	0x00001390


	//   ....[23]....
        /*00c0*/ 	.word	0x00001450


	//   ....[24]....
        /*00c4*/ 	.word	0x00001510


	//   ....[25]....
        /*00c8*/ 	.word	0x00001660


	//   ....[26]....
        /*00cc*/ 	.word	0x00001720


	//   ....[27]....
        /*00d0*/ 	.word	0x000017e0


	//   ....[28]....
        /*00d4*/ 	.word	0x000018a0


	//   ....[29]....
        /*00d8*/ 	.word	0x00001a00


	//   ....[30]....
        /*00dc*/ 	.word	0x00001ad0


	//   ....[31]....
        /*00e0*/ 	.word	0x00001ce0


	//   ....[32]....
        /*00e4*/ 	.word	0x00001da0


	//   ....[33]....
        /*00e8*/ 	.word	0x00001e60


	//   ....[34]....
        /*00ec*/ 	.word	0x00001f20


	//   ....[35]....
        /*00f0*/ 	.word	0x000020d0


	//   ....[36]....
        /*00f4*/ 	.word	0x000021a0


	//----- nvinfo : EIATTR_EXIT_INSTR_OFFSETS
	.align		4
.L_64:
        /*00f8*/ 	.byte	0x04, 0x1c
        /*00fa*/ 	.short	(.L_66 - .L_65)


	//   ....[0]....
.L_65:
        /*00fc*/ 	.word	0x000021b0


	//----- nvinfo : EIATTR_CRS_STACK_SIZE
	.align		4
.L_66:
        /*0100*/ 	.byte	0x04, 0x1e
        /*0102*/ 	.short	(.L_68 - .L_67)
.L_67:
        /*0104*/ 	.word	0x00000000


	//----- nvinfo : EIATTR_CBANK_PARAM_SIZE
	.align		4
.L_68:
        /*0108*/ 	.byte	0x03, 0x19
        /*010a*/ 	.short	0x0018


	//----- nvinfo : EIATTR_PARAM_CBANK
	.align		4
        /*010c*/ 	.byte	0x04, 0x0a
        /*010e*/ 	.short	(.L_70 - .L_69)
	.align		4
.L_69:
        /*0110*/ 	.word	index@(.nv.constant0._Z11dPrintGraphiiPiS_)
        /*0114*/ 	.short	0x0380
        /*0116*/ 	.short	0x0018


	//----- nvinfo : EIATTR_SW_WAR
	.align		4
.L_70:
        /*0118*/ 	.byte	0x04, 0x36
        /*011a*/ 	.short	(.L_72 - .L_71)
.L_71:
        /*011c*/ 	.word	0x00000008
.L_72:


//--------------------- .nv.info._Z20percolation_estimateiiPfPiS0_S_ --------------------------
	.section	.nv.info._Z20percolation_estimateiiPfPiS0_S_,"",@"SHT_CUDA_INFO"
	.sectionflags	@""
	.align	4


	//----- nvinfo : EIATTR_CUDA_API_VERSION
	.align		4
        /*0000*/ 	.byte	0x04, 0x37
        /*0002*/ 	.short	(.L_74 - .L_73)
.L_73:
        /*0004*/ 	.word	0x00000082


	//----- nvinfo : EIATTR_KPARAM_INFO
	.align		4
.L_74:
        /*0008*/ 	.byte	0x04, 0x17
        /*000a*/ 	.short	(.L_76 - .L_75)
.L_75:
        /*000c*/ 	.word	0x00000000
        /*0010*/ 	.short	0x0005
        /*0012*/ 	.short	0x0020
        /*0014*/ 	.byte	0x00, 0xf5, 0x21, 0x00


	//----- nvinfo : EIATTR_KPARAM_INFO
	.align		4
.L_76:
        /*0018*/ 	.byte	0x04, 0x17
        /*001a*/ 	.short	(.L_78 - .L_77)
.L_77:
        /*001c*/ 	.word	0x00000000
        /*0020*/ 	.short	0x0004
        /*0022*/ 	.short	0x0018
        /*0024*/ 	.byte	0x00, 0xf5, 0x21, 0x00


	//----- nvinfo : EIATTR_KPARAM_INFO
	.align		4
.L_78:
        /*0028*/ 	.byte	0x04, 0x17
        /*002a*/ 	.short	(.L_80 - .L_79)
.L_79:
        /*002c*/ 	.word	0x00000000
        /*0030*/ 	.short	0x0003
        /*0032*/ 	.short	0x0010
        /*0034*/ 	.byte	0x00, 0xf5, 0x21, 0x00


	//----- nvinfo : EIATTR_KPARAM_INFO
	.align		4
.L_80:
        /*0038*/ 	.byte	0x04, 0x17
        /*003a*/ 	.short	(.L_82 - .L_81)
.L_81:
        /*003c*/ 	.word	0x00000000
        /*0040*/ 	.short	0x0002
        /*0042*/ 	.short	0x0008
        /*0044*/ 	.byte	0x00, 0xf5, 0x21, 0x00


	//----- nvinfo : EIATTR_KPARAM_INFO
	.align		4
.L_82:
        /*0048*/ 	.byte	0x04, 0x17
        /*004a*/ 	.short	(.L_84 - .L_83)
.L_83:
        /*004c*/ 	.word	0x00000000
        /*0050*/ 	.short	0x0001
        /*0052*/ 	.short	0x0004
        /*0054*/ 	.byte	0x00, 0xf0, 0x11, 0x00


	//----- nvinfo : EIATTR_KPARAM_INFO
	.align		4
.L_84:
        /*0058*/ 	.byte	0x04, 0x17
        /*005a*/ 	.short	(.L_86 - .L_85)
.L_85:
        /*005c*/ 	.word	0x00000000
        /*0060*/ 	.short	0x0000
        /*0062*/ 	.short	0x0000
        /*0064*/ 	.byte	0x00, 0xf0, 0x11, 0x00


	//----- nvinfo : EIATTR_SPARSE_MMA_MASK
	.align		4
.L_86:
        /*0068*/ 	.byte	0x03, 0x50
        /*006a*/ 	.short	0x0000


	//----- nvinfo : EIATTR_MAXREG_COUNT
	.align		4
        /*006c*/ 	.byte	0x03, 0x1b
        /*006e*/ 	.short	0x00ff


	//----- nvinfo : EIATTR_MERCURY_ISA_VERSION
	.align		4
        /*0070*/ 	.byte	0x03, 0x5f
        /*0072*/ 	.short	0x0101


	//----- nvinfo : EIATTR_VRC_CTA_INIT_COUNT
	.align		4
        /*0074*/ 	.byte	0x02, 0x4a
	.zero		1
	.zero		1


	//----- nvinfo : EIATTR_EXIT_INSTR_OFFSETS
	.align		4
        /*0078*/ 	.byte	0x04, 0x1c
        /*007a*/ 	.short	(.L_88 - .L_87)


	//   ....[0]....
.L_87:
        /*007c*/ 	.word	0x00000040


	//   ....[1]....
        /*0080*/ 	.word	0x00001780


	//----- nvinfo : EIATTR_CRS_STACK_SIZE
	.align		4
.L_88:
        /*0084*/ 	.byte	0x04, 0x1e
        /*0086*/ 	.short	(.L_90 - .L_89)
.L_89:
        /*0088*/ 	.word	0x00000000


	//----- nvinfo : EIATTR_CBANK_PARAM_SIZE
	.align		4
.L_90:
        /*008c*/ 	.byte	0x03, 0x19
        /*008e*/ 	.short	0x0028


	//----- nvinfo : EIATTR_PARAM_CBANK
	.align		4
        /*0090*/ 	.byte	0x04, 0x0a
        /*0092*/ 	.short	(.L_92 - .L_91)
	.align		4
.L_91:
        /*0094*/ 	.word	index@(.nv.constant0._Z20percolation_estimateiiPfPiS0_S_)
        /*0098*/ 	.short	0x0380
        /*009a*/ 	.short	0x0028


	//----- nvinfo : EIATTR_SW_WAR
	.align		4
.L_92:
        /*009c*/ 	.byte	0x04, 0x36
        /*009e*/ 	.short	(.L_94 - .L_93)
.L_93:
        /*00a0*/ 	.word	0x00000008
.L_94:


//--------------------- .nv.info._Z3bfsiiPiS_S_S_PfS_S_ --------------------------
	.section	.nv.info._Z3bfsiiPiS_S_S_PfS_S_,"",@"SHT_CUDA_INFO"
	.sectionflags	@""
	.align	4


	//----- nvinfo : EIATTR_CUDA_API_VERSION
	.align		4
        /*0000*/ 	.byte	0x04, 0x37
        /*0002*/ 	.short	(.L_96 - .L_95)
.L_95:
        /*0004*/ 	.word	0x00000082


	//----- nvinfo : EIATTR_KPARAM_INFO
	.align		4
.L_96:
        /*0008*/ 	.byte	0x04, 0x17
        /*000a*/ 	.short	(.L_98 - .L_97)
.L_97:
        /*000c*/ 	.word	0x00000000
        /*0010*/ 	.short	0x0008
        /*0012*/ 	.short	0x0038
        /*0014*/ 	.byte	0x00, 0xf5, 0x21, 0x00


	//----- nvinfo : EIATTR_KPARAM_INFO
	.align		4
.L_98:
        /*0018*/ 	.byte	0x04, 0x17
        /*001a*/ 	.short	(.L_100 - .L_99)
.L_99:
        /*001c*/ 	.word	0x00000000
        /*0020*/ 	.short	0x0007
        /*0022*/ 	.short	0x0030
        /*0024*/ 	.byte	0x00, 0xf5, 0x21, 0x00


	//----- nvinfo : EIATTR_KPARAM_INFO
	.align		4
.L_100:
        /*0028*/ 	.byte	0x04, 0x17
        /*002a*/ 	.short	(.L_102 - .L_101)
.L_101:
        /*002c*/ 	.word	0x00000000
        /*0030*/ 	.short	0x0006
        /*0032*/ 	.short	0x0028
        /*0034*/ 	.byte	0x00, 0xf5, 0x21, 0x00


	//----- nvinfo : EIATTR_KPARAM_INFO
	.align		4
.L_102:
        /*0038*/ 	.byte	0x04, 0x17
        /*003a*/ 	.short	(.L_104 - .L_103)
.L_103:
        /*003c*/ 	.word	0x00000000
        /*0040*/ 	.short	0x0005
        /*0042*/ 	.short	0x0020
        /*0044*/ 	.byte	0x00, 0xf5, 0x21, 0x00


	//----- nvinfo : EIATTR_KPARAM_INFO
	.align		4
.L_104:
        /*0048*/ 	.byte	0x04, 0x17
        /*004a*/ 	.short	(.L_106 - .L_105)
.L_105:
        /*004c*/ 	.word	0x00000000
        /*0050*/ 	.short	0x0004
        /*0052*/ 	.short	0x0018
        /*0054*/ 	.byte	0x00, 0xf5, 0x21, 0x00


	//----- nvinfo : EIATTR_KPARAM_INFO
	.align		4
.L_106:
        /*0058*/ 	.byte	0x04, 0x17
        /*005a*/ 	.short	(.L_108 - .L_107)
.L_107:
        /*005c*/ 	.word	0x00000000
        /*0060*/ 	.short	0x0003
        /*0062*/ 	.short	0x0010
        /*0064*/ 	.byte	0x00, 0xf5, 0x21, 0x00


	//----- nvinfo : EIATTR_KPARAM_INFO
	.align		4
.L_108:
        /*0068*/ 	.byte	0x04, 0x17
        /*006a*/ 	.short	(.L_110 - .L_109)
.L_109:
        /*006c*/ 	.word	0x00000000
        /*0070*/ 	.short	0x0002
        /*0072*/ 	.short	0x0008
        /*0074*/ 	.byte	0x00, 0xf5, 0x21, 0x00


	//----- nvinfo : EIATTR_KPARAM_INFO
	.align		4
.L_110:
        /*0078*/ 	.byte	0x04, 0x17
        /*007a*/ 	.short	(.L_112 - .L_111)
.L_111:
        /*007c*/ 	.word	0x00000000
        /*0080*/ 	.short	0x0001
        /*0082*/ 	.short	0x0004
        /*0084*/ 	.byte	0x00, 0xf0, 0x11, 0x00


	//----- nvinfo : EIATTR_KPARAM_INFO
	.align		4
.L_112:
        /*0088*/ 	.byte	0x04, 0x17
        /*008a*/ 	.short	(.L_114 - .L_113)
.L_113:
        /*008c*/ 	.word	0x00000000
        /*0090*/ 	.short	0x0000
        /*0092*/ 	.short	0x0000
        /*0094*/ 	.byte	0x00, 0xf0, 0x11, 0x00


	//----- nvinfo : EIATTR_SPARSE_MMA_MASK
	.align		4
.L_114:
        /*0098*/ 	.byte	0x03, 0x50
        /*009a*/ 	.short	0x0000


	//----- nvinfo : EIATTR_MAXREG_COUNT
	.align		4
        /*009c*/ 	.byte	0x03, 0x1b
        /*009e*/ 	.short	0x00ff


	//----- nvinfo : EIATTR_NUM_BARRIERS
	.align		4
        /*00a0*/ 	.byte	0x02, 0x4c
        /*00a2*/ 	.byte	0x01
	.zero		1


	//----- nvinfo : EIATTR_MERCURY_ISA_VERSION
	.align		4
        /*00a4*/ 	.byte	0x03, 0x5f
        /*00a6*/ 	.short	0x0101


	//----- nvinfo : EIATTR_INT_WARP_WIDE_INSTR_OFFSETS
	.align		4
        /*00a8*/ 	.byte	0x04, 0x31
        /*00aa*/ 	.short	(.L_116 - .L_115)


	//   ....[0]....
.L_115:
        /*00ac*/ 	.word	0x00000da0


	//   ....[1]....
        /*00b0*/ 	.word	0x00000e50


	//----- nvinfo : EIATTR_VRC_CTA_INIT_COUNT
	.align		4
.L_116:
        /*00b4*/ 	.byte	0x02, 0x4a
	.zero		1
	.zero		1


	//----- nvinfo : EIATTR_EXIT_INSTR_OFFSETS
	.align		4
        /*00b8*/ 	.byte	0x04, 0x1c
        /*00ba*/ 	.short	(.L_118 - .L_117)


	//   ....[0]....
.L_117:
        /*00bc*/ 	.word	0x00000040


	//   ....[1]....
        /*00c0*/ 	.word	0x00001670


	//----- nvinfo : EIATTR_CRS_STACK_SIZE
	.align		4
.L_118:
        /*00c4*/ 	.byte	0x04, 0x1e
        /*00c6*/ 	.short	(.L_120 - .L_119)
.L_119:
        /*00c8*/ 	.word	0x00000000


	//----- nvinfo : EIATTR_CBANK_PARAM_SIZE
	.align		4
.L_120:
        /*00cc*/ 	.byte	0x03, 0x19
        /*00ce*/ 	.short	0x0040


	//----- nvinfo : EIATTR_PARAM_CBANK
	.align		4
        /*00d0*/ 	.byte	0x04, 0x0a
        /*00d2*/ 	.short	(.L_122 - .L_121)
	.align		4
.L_121:
        /*00d4*/ 	.word	index@(.nv.constant0._Z3bfsiiPiS_S_S_PfS_S_)
        /*00d8*/ 	.short	0x0380
        /*00da*/ 	.short	0x0040


	//----- nvinfo : EIATTR_SW_WAR
	.align		4
.L_122:
        /*00dc*/ 	.byte	0x04, 0x36
        /*00de*/ 	.short	(.L_124 - .L_123)
.L_123:
        /*00e0*/ 	.word	0x00000008
.L_124:


//--------------------- .nv.callgraph             --------------------------
	.section	.nv.callgraph,"",@"SHT_CUDA_CALLGRAPH"
	.align	4
	.sectionentsize	8
	.align		4
        /*0000*/ 	.word	0x00000000
	.align		4
        /*0004*/ 	.word	0xffffffff
	.align		4
        /*0008*/ 	.word	index@(_Z10dPrintDistiiPi)
	.align		4
        /*000c*/ 	.word	index@(vprintf)
	.align		4
        /*0010*/ 	.word	index@(_Z11dPrintGraphiiPiS_)
	.align		4
        /*0014*/ 	.word	index@(vprintf)
	.align		4
        /*0018*/ 	.word	0x00000000
	.align		4
        /*001c*/ 	.word	0xfffffffe
	.align		4
        /*0020*/ 	.word	0x00000000
	.align		4
        /*0024*/ 	.word	0xfffffffd
	.align		4
        /*0028*/ 	.word	0x00000000
	.align		4
        /*002c*/ 	.word	0xfffffffc


//--------------------- .nv.constant4             --------------------------
	.section	.nv.constant4,"a",@progbits
	.align	8
	.align		8
.nv.constant4:
        /*0000*/ 	.dword	vprintf
	.align		8
        /*0008*/ 	.dword	$str
	.align		8
        /*0010*/ 	.dword	$str$1
	.align		8
        /*0018*/ 	.dword	$str$2
	.align		8
        /*0020*/ 	.dword	$str$3
	.align		8
        /*0028*/ 	.dword	$str$4


//--------------------- .text._Z10dPrintDistiiPi  --------------------------
	.section	.text._Z10dPrintDistiiPi,"ax",@progbits
	.align	128
        .global         _Z10dPrintDistiiPi
        .type           _Z10dPrintDistiiPi,@function
        .size           _Z10dPrintDistiiPi,(.L_x_137 - _Z10dPrintDistiiPi)
        .other          _Z10dPrintDistiiPi,@"STO_CUDA_ENTRY STV_DEFAULT"
_Z10dPrintDistiiPi:
.text._Z10dPrintDistiiPi:
[----:B------:R-:W0:Y:S01]  /*0000*/  LDC R1, c[0x0][0x37c] ;  /* 0x0000df00ff017b82 */ /* 0x000e220000000800 */
[----:B------:R-:W-:Y:S01]  /*0010*/  MOV R0, 0x0 ;  /* 0x0000000000007802 */ /* 0x000fe20000000f00 */
[----:B------:R-:W1:Y:S01]  /*0020*/  LDCU UR4, c[0x0][0x2f8] ;  /* 0x00005f00ff0477ac */ /* 0x000e620008000800 */
[----:B0-----:R-:W-:Y:S01]  /*0030*/  VIADD R1, R1, 0xfffffff8 ;  /* 0xfffffff801017836 */ /* 0x001fe20000000000 */
[----:B------:R-:W-:-:S04]  /*0040*/  CS2R R6, SRZ ;  /* 0x0000000000067805 */ /* 0x000fc8000001ff00 */
[----:B------:R0:W2:Y:S01]  /*0050*/  LDC.64 R8, c[0x4][R0] ;  /* 0x0100000000087b82 */ /* 0x0000a20000000a00 */
[----:B------:R-:W3:Y:S01]  /*0060*/  LDCU.64 UR6, c[0x4][0x28] ;  /* 0x01000500ff0677ac */ /* 0x000ee20008000a00 */
[----:B------:R-:W4:Y:S01]  /*0070*/  LDCU UR5, c[0x0][0x2fc] ;  /* 0x00005f80ff0577ac */ /* 0x000f220008000800 */
[----:B-1----:R-:W-:Y:S01]  /*0080*/  IADD3 R18, P0, PT, R1, UR4, RZ ;  /* 0x0000000401127c10 */ /* 0x002fe2000ff1e0ff */
[----:B---3--:R-:W-:Y:S02]  /*0090*/  IMAD.U32 R4, RZ, RZ, UR6 ;  /* 0x00000006ff047e24 */ /* 0x008fe4000f8e00ff */
[----:B------:R-:W-:Y:S02]  /*00a0*/  IMAD.U32 R5, RZ, RZ, UR7 ;  /* 0x00000007ff057e24 */ /* 0x000fe4000f8e00ff */
[----:B0---4-:R-:W-:-:S08]  /*00b0*/  IMAD.X R2, RZ, RZ, UR5, P0 ;  /* 0x00000005ff027e24 */ /* 0x011fd000080e06ff */
[----:B------:R-:W-:-:S07]  /*00c0*/  LEPC R20, `(.L_x_0) ;  /* 0x000000001014794e */ /* 0x000fce0000000000 */
[----:B--2---:R-:W-:Y:S05]  /*00d0*/  CALL.ABS.NOINC R8 ;  /* 0x0000000008007343 */ /* 0x004fea0003c00000 */
.L_x_0:
[----:B------:R-:W0:Y:S02]  /*00e0*/  LDC R19, c[0x0][0x380] ;  /* 0x0000e000ff137b82 */ /* 0x000e240000000800 */
[----:B0-----:R-:W-:-:S05]  /*00f0*/  IMAD R23, R19, R19, R19 ;  /* 0x0000001313177224 */ /* 0x001fca00078e0213 */
[----:B------:R-:W-:-:S13]  /*0100*/  ISETP.GE.AND P0, PT, R23, 0x2, PT ;  /* 0x000000021700780c */ /* 0x000fda0003f06270 */
[----:B------:R-:W-:Y:S05]  /*0110*/  @!P0 EXIT ;  /* 0x000000000000894d */ /* 0x000fea0003800000 */
[----:B------:R-:W0:Y:S01]  /*0120*/  LDC.64 R16, c[0x0][0x358] ;  /* 0x0000d600ff107b82 */ /* 0x000e220000000a00 */
[----:B------:R-:W-:Y:S02]  /*0130*/  HFMA2 R22, -RZ, RZ, 0, 5.9604644775390625e-08 ;  /* 0x00000001ff167431 */ /* 0x000fe400000001ff */
[----:B------:R-:W-:-:S07]  /*0140*/  VIADD R19, R19, 0x1 ;  /* 0x0000000113137836 */ /* 0x000fce0000000000 */
.L_x_4:
[-C--:B------:R-:W-:Y:S01]  /*0150*/  IABS R6, R19.reuse ;  /* 0x0000001300067213 */ /* 0x080fe20000000000 */
[----:B------:R-:W-:Y:S01]  /*0160*/  BSSY.RECONVERGENT B6, `(.L_x_1) ;  /* 0x0000022000067945 */ /* 0x000fe20003800200 */
[----:B------:R-:W-:Y:S02]  /*0170*/  IABS R7, R19 ;  /* 0x0000001300077213 */ /* 0x000fe40000000000 */
[----:B------:R-:W1:Y:S01]  /*0180*/  I2F.RP R0, R6 ;  /* 0x0000000600007306 */ /* 0x000e620000209400 */
[----:B------:R-:W-:Y:S02]  /*0190*/  ISETP.GE.AND P2, PT, R22, RZ, PT ;  /* 0x000000ff1600720c */ /* 0x000fe40003f46270 */
[----:B------:R-:W-:-:S05]  /*01a0*/  IMAD.MOV R7, RZ, RZ, -R7 ;  /* 0x000000ffff077224 */ /* 0x000fca00078e0a07 */
[----:B-1----:R-:W1:Y:S02]  /*01b0*/  MUFU.RCP R0, R0 ;  /* 0x0000000000007308 */ /* 0x002e640000001000 */
[----:B-1----:R-:W-:Y:S01]  /*01c0*/  VIADD R4, R0, 0xffffffe ;  /* 0x0ffffffe00047836 */ /* 0x002fe20000000000 */
[----:B------:R-:W-:-:S05]  /*01d0*/  IABS R0, R22 ;  /* 0x0000001600007213 */ /* 0x000fca0000000000 */
[----:B------:R1:W2:Y:S02]  /*01e0*/  F2I.FTZ.U32.TRUNC.NTZ R5, R4 ;  /* 0x0000000400057305 */ /* 0x0002a4000021f000 */
[----:B-1----:R-:W-:Y:S02]  /*01f0*/  IMAD.MOV.U32 R4, RZ, RZ, RZ ;  /* 0x000000ffff047224 */ /* 0x002fe400078e00ff */
[----:B--2---:R-:W-:-:S04]  /*0200*/  IMAD.MOV R3, RZ, RZ, -R5 ;  /* 0x000000ffff037224 */ /* 0x004fc800078e0a05 */
[----:B------:R-:W-:-:S04]  /*0210*/  IMAD R3, R3, R6, RZ ;  /* 0x0000000603037224 */ /* 0x000fc800078e02ff */
[----:B------:R-:W-:Y:S01]  /*0220*/  IMAD.HI.U32 R5, R5, R3, R4 ;  /* 0x0000000305057227 */ /* 0x000fe200078e0004 */
[----:B------:R-:W-:-:S05]  /*0230*/  MOV R3, R7 ;  /* 0x0000000700037202 */ /* 0x000fca0000000f00 */
[----:B------:R-:W-:-:S04]  /*0240*/  IMAD.HI.U32 R5, R5, R0, RZ ;  /* 0x0000000005057227 */ /* 0x000fc800078e00ff */
[----:B------:R-:W-:-:S05]  /*0250*/  IMAD R5, R5, R3, R0 ;  /* 0x0000000305057224 */ /* 0x000fca00078e0200 */
[----:B------:R-:W-:-:S13]  /*0260*/  ISETP.GT.U32.AND P0, PT, R6, R5, PT ;  /* 0x000000050600720c */ /* 0x000fda0003f04070 */
[----:B------:R-:W-:Y:S01]  /*0270*/  @!P0 IMAD.IADD R5, R5, 0x1, -R6 ;  /* 0x0000000105058824 */ /* 0x000fe200078e0a06 */
[----:B------:R-:W-:-:S04]  /*0280*/  ISETP.NE.AND P0, PT, R19, RZ, PT ;  /* 0x000000ff1300720c */ /* 0x000fc80003f05270 */
[----:B------:R-:W-:-:S13]  /*0290*/  ISETP.GT.U32.AND P1, PT, R6, R5, PT ;  /* 0x000000050600720c */ /* 0x000fda0003f24070 */
[----:B------:R-:W-:-:S04]  /*02a0*/  @!P1 IMAD.IADD R5, R5, 0x1, -R6 ;  /* 0x0000000105059824 */ /* 0x000fc800078e0a06 */
[----:B------:R-:W-:Y:S01]  /*02b0*/  @!P2 IMAD.MOV R5, RZ, RZ, -R5 ;  /* 0x000000ffff05a224 */ /* 0x000fe200078e0a05 */
[----:B------:R-:W-:-:S04]  /*02c0*/  @!P0 LOP3.LUT R5, RZ, R19, RZ, 0x33, !PT ;  /* 0x00000013ff058212 */ /* 0x000fc800078e33ff */
[----:B------:R-:W-:-:S13]  /*02d0*/  ISETP.NE.AND P0, PT, R5, RZ, PT ;  /* 0x000000ff0500720c */ /* 0x000fda0003f05270 */
[----:B------:R-:W-:Y:S05]  /*02e0*/  @P0 BRA `(.L_x_2) ;  /* 0x0000000000240947 */ /* 0x000fea0003800000 */
[----:B------:R-:W-:Y:S01]  /*02f0*/  MOV R0, 0x0 ;  /* 0x0000000000007802 */ /* 0x000fe20000000f00 */
[----:B------:R-:W1:Y:S01]  /*0300*/  LDCU.64 UR4, c[0x4][0x20] ;  /* 0x01000400ff0477ac */ /* 0x000e620008000a00 */
[----:B------:R-:W-:Y:S01]  /*0310*/  VIADD R22, R22, 0x1 ;  /* 0x0000000116167836 */ /* 0x000fe20000000000 */
[----:B------:R-:W-:Y:S01]  /*0320*/  CS2R R6, SRZ ;  /* 0x0000000000067805 */ /* 0x000fe2000001ff00 */
[----:B------:R2:W3:Y:S01]  /*0330*/  LDC.64 R8, c[0x4][R0] ;  /* 0x0100000000087b82 */ /* 0x0004e20000000a00 */
[----:B-1----:R-:W-:Y:S01]  /*0340*/  IMAD.U32 R4, RZ, RZ, UR4 ;  /* 0x00000004ff047e24 */ /* 0x002fe2000f8e00ff */
[----:B--2---:R-:W-:-:S07]  /*0350*/  MOV R5, UR5 ;  /* 0x0000000500057c02 */ /* 0x004fce0008000f00 */
[----:B------:R-:W-:-:S07]  /*0360*/  LEPC R20, `(.L_x_2) ;  /* 0x000000001014794e */ /* 0x000fce0000000000 */
[----:B0--3--:R-:W-:Y:S05]  /*0370*/  CALL.ABS.NOINC R8 ;  /* 0x0000000008007343 */ /* 0x009fea0003c00000 */
.L_x_2:
[----:B------:R-:W-:Y:S05]  /*0380*/  BSYNC.RECONVERGENT B6 ;  /* 0x0000000000067941 */ /* 0x000fea0003800200 */
.L_x_1:
[----:B------:R-:W1:Y:S01]  /*0390*/  LDC.64 R10, c[0x0][0x388] ;  /* 0x0000e200ff0a7b82 */ /* 0x000e620000000a00 */
[----:B0-----:R-:W-:Y:S02]  /*03a0*/  R2UR UR4, R16 ;  /* 0x00000000100472ca */ /* 0x001fe400000e0000 */
[----:B------:R-:W-:Y:S01]  /*03b0*/  R2UR UR5, R17 ;  /* 0x00000000110572ca */ /* 0x000fe200000e0000 */
[----:B-1----:R-:W-:-:S12]  /*03c0*/  IMAD.WIDE R10, R22, 0x4, R10 ;  /* 0x00000004160a7825 */ /* 0x002fd800078e020a */
[----:B------:R-:W2:Y:S01]  /*03d0*/  LDG.E R10, desc[UR4][R10.64] ;  /* 0x000000040a0a7981 */ /* 0x000ea2000c1e1900 */
[----:B------:R-:W-:Y:S01]  /*03e0*/  MOV R8, 0x0 ;  /* 0x0000000000087802 */ /* 0x000fe20000000f00 */
[----:B------:R-:W0:Y:S01]  /*03f0*/  LDCU.64 UR4, c[0x4][0x10] ;  /* 0x01000200ff0477ac */ /* 0x000e220008000a00 */
[----:B------:R-:W-:Y:S01]  /*0400*/  MOV R6, R18 ;  /* 0x0000001200067202 */ /* 0x000fe20000000f00 */
[----:B------:R-:W-:-:S03]  /*0410*/  IMAD.MOV.U32 R7, RZ, RZ, R2 ;  /* 0x000000ffff077224 */ /* 0x000fc600078e0002 */
[----:B------:R-:W1:Y:S01]  /*0420*/  LDC.64 R8, c[0x4][R8] ;  /* 0x0100000008087b82 */ /* 0x000e620000000a00 */
[----:B0-----:R-:W-:Y:S02]  /*0430*/  IMAD.U32 R4, RZ, RZ, UR4 ;  /* 0x00000004ff047e24 */ /* 0x001fe4000f8e00ff */
[----:B------:R-:W-:Y:S01]  /*0440*/  IMAD.U32 R5, RZ, RZ, UR5 ;  /* 0x00000005ff057e24 */ /* 0x000fe2000f8e00ff */
[----:B-12---:R0:W-:Y:S06]  /*0450*/  STL [R1], R10 ;  /* 0x0000000a01007387 */ /* 0x0061ec0000100800 */
[----:B------:R-:W-:-:S07]  /*0460*/  LEPC R20, `(.L_x_3) ;  /* 0x000000001014794e */ /* 0x000fce0000000000 */
[----:B0-----:R-:W-:Y:S05]  /*0470*/  CALL.ABS.NOINC R8 ;  /* 0x0000000008007343 */ /* 0x001fea0003c00000 */
.L_x_3:
[----:B------:R-:W-:-:S05]  /*0480*/  VIADD R22, R22, 0x1 ;  /* 0x0000000116167836 */ /* 0x000fca0000000000 */
[----:B------:R-:W-:-:S13]  /*0490*/  ISETP.GE.AND P0, PT, R22, R23, PT ;  /* 0x000000171600720c */ /* 0x000fda0003f06270 */
[----:B------:R-:W-:Y:S05]  /*04a0*/  @!P0 BRA `(.L_x_4) ;  /* 0xfffffffc00288947 */ /* 0x000fea000383ffff */
[----:B------:R-:W-:Y:S05]  /*04b0*/  EXIT ;  /* 0x000000000000794d */ /* 0x000fea0003800000 */
.L_x_5:
[----:B------:R-:W-:-:S00]  /*04c0*/  BRA `(.L_x_5) ;  /* 0xfffffffc00fc7947 */ /* 0x000fc0000383ffff */
[----:B------:R-:W-:-:S00]  /*04d0*/  NOP ;  /* 0x0000000000007918 */ /* 0x000fc00000000000 */
        /* <DEDUP_REMOVED lines=10> */
.L_x_137:


//--------------------- .text._Z11dPrintGraphiiPiS_ --------------------------
	.section	.text._Z11dPrintGraphiiPiS_,"ax",@progbits
	.align	128
        .global         _Z11dPrintGraphiiPiS_
        .type           _Z11dPrintGraphiiPiS_,@function
        .size           _Z11dPrintGraphiiPiS_,(.L_x_138 - _Z11dPrintGraphiiPiS_)
        .other          _Z11dPrintGraphiiPiS_,@"STO_CUDA_ENTRY STV_DEFAULT"
_Z11dPrintGraphiiPiS_:
.text._Z11dPrintGraphiiPiS_:
        /* <DEDUP_REMOVED lines=14> */
.L_x_6:
[----:B------:R-:W0:Y:S08]  /*00e0*/  LDC R25, c[0x0][0x380] ;  /* 0x0000e000ff197b82 */ /* 0x000e300000000800 */
[----:B------:R-:W1:Y:S01]  /*00f0*/  LDC.64 R18, c[0x0][0x358] ;  /* 0x0000d600ff127b82 */ /* 0x000e620000000a00 */
[----:B0-----:R-:W-:-:S13]  /*0100*/  ISETP.GE.AND P0, PT, R25, -0x1, PT ;  /* 0xffffffff1900780c */ /* 0x001fda0003f06270 */
[----:B-1----:R-:W-:Y:S05]  /*0110*/  @!P0 BRA `(.L_x_7) ;  /* 0x0000001800508947 */ /* 0x002fea0003800000 */
[C---:B------:R-:W-:Y:S02]  /*0120*/  VIADD R0, R25.reuse, 0x1 ;  /* 0x0000000119007836 */ /* 0x040fe40000000000 */
[----:B------:R-:W-:Y:S02]  /*0130*/  VIADD R25, R25, 0x2 ;  /* 0x0000000219197836 */ /* 0x000fe40000000000 */
[----:B------:R-:W-:Y:S01]  /*0140*/  IMAD.MOV.U32 R23, RZ, RZ, RZ ;  /* 0x000000ffff177224 */ /* 0x000fe200078e00ff */
[----:B------:R-:W-:-:S13]  /*0150*/  ISETP.GE.U32.AND P0, PT, R0, 0xf, PT ;  /* 0x0000000f0000780c */ /* 0x000fda0003f06070 */
[----:B------:R-:W-:Y:S05]  /*0160*/  @!P0 BRA `(.L_x_8) ;  /* 0x0000000c00448947 */ /* 0x000fea0003800000 */
[----:B------:R-:W0:Y:S01]  /*0170*/  LDCU.64 UR4, c[0x0][0x388] ;  /* 0x00007100ff0477ac */ /* 0x000e220008000a00 */
[----:B------:R-:W-:Y:S01]  /*0180*/  LOP3.LUT R23, R25, 0xfffffff0, RZ, 0xc0, !PT ;  /* 0xfffffff019177812 */ /* 0x000fe200078ec0ff */
[----:B------:R-:W-:Y:S04]  /*0190*/  BSSY.RECONVERGENT B6, `(.L_x_8) ;  /* 0x00000ce000067945 */ /* 0x000fe80003800200 */
[----:B------:R-:W-:Y:S01]  /*01a0*/  IMAD.MOV R26, RZ, RZ, -R23 ;  /* 0x000000ffff1a7224 */ /* 0x000fe200078e0a17 */
[----:B0-----:R-:W-:-:S04]  /*01b0*/  UIADD3 UR4, UP0, UPT, UR4, 0x20, URZ ;  /* 0x0000002004047890 */ /* 0x001fc8000ff1e0ff */
[----:B------:R-:W-:Y:S02]  /*01c0*/  UIADD3.X UR5, UPT, UPT, URZ, UR5, URZ, UP0, !UPT ;  /* 0x00000005ff057290 */ /* 0x000fe400087fe4ff */
[----:B------:R-:W-:-:S04]  /*01d0*/  IMAD.U32 R16, RZ, RZ, UR4 ;  /* 0x00000004ff107e24 */ /* 0x000fc8000f8e00ff */
[----:B------:R-:W-:-:S07]  /*01e0*/  IMAD.U32 R17, RZ, RZ, UR5 ;  /* 0x00000005ff117e24 */ /* 0x000fce000f8e00ff */
.L_x_25:
[----:B------:R-:W-:Y:S02]  /*01f0*/  R2UR UR4, R18 ;  /* 0x00000000120472ca */ /* 0x000fe400000e0000 */
[----:B------:R-:W-:-:S13]  /*0200*/  R2UR UR5, R19 ;  /* 0x00000000130572ca */ /* 0x000fda00000e0000 */
[----:B------:R-:W2:Y:S01]  /*0210*/  LDG.E R0, desc[UR4][R16.64+-0x20] ;  /* 0xffffe00410007981 */ /* 0x000ea2000c1e1900 */
[----:B------:R-:W-:Y:S01]  /*0220*/  MOV R24, 0x0 ;  /* 0x0000000000187802 */ /* 0x000fe20000000f00 */
[----:B------:R-:W0:Y:S01]  /*0230*/  LDCU.64 UR4, c[0x4][0x10] ;  /* 0x01000200ff0477ac */ /* 0x000e220008000a00 */
[----:B------:R-:W-:Y:S02]  /*0240*/  VIADD R26, R26, 0x10 ;  /* 0x000000101a1a7836 */ /* 0x000fe40000000000 */
[----:B------:R1:W3:Y:S01]  /*0250*/  LDC.64 R8, c[0x4][R24] ;  /* 0x0100000018087b82 */ /* 0x0002e20000000a00 */
[----:B------:R-:W-:Y:S02]  /*0260*/  IMAD.MOV.U32 R6, RZ, RZ, R22 ;  /* 0x000000ffff067224 */ /* 0x000fe400078e0016 */
[----:B------:R-:W-:Y:S01]  /*0270*/  ISETP.NE.AND P0, PT, R26, RZ, PT ;  /* 0x000000ff1a00720c */ /* 0x000fe20003f05270 */
[----:B------:R-:W-:-:S03]  /*0280*/  IMAD.MOV.U32 R7, RZ, RZ, R2 ;  /* 0x000000ffff077224 */ /* 0x000fc600078e0002 */
[----:B------:R-:W-:Y:S01]  /*0290*/  P2R R27, PR, RZ, 0x1 ;  /* 0x00000001ff1b7803 */ /* 0x000fe20000000000 */
[----:B0-----:R-:W-:Y:S02]  /*02a0*/  IMAD.U32 R4, RZ, RZ, UR4 ;  /* 0x00000004ff047e24 */ /* 0x001fe4000f8e00ff */
[----:B------:R-:W-:Y:S01]  /*02b0*/  IMAD.U32 R5, RZ, RZ, UR5 ;  /* 0x00000005ff057e24 */ /* 0x000fe2000f8e00ff */
[----:B--23--:R1:W-:Y:S06]  /*02c0*/  STL [R1], R0 ;  /* 0x0000000001007387 */ /* 0x00c3ec0000100800 */
[----:B------:R-:W-:-:S07]  /*02d0*/  LEPC R20, `(.L_x_9) ;  /* 0x000000001014794e */ /* 0x000fce0000000000 */
[----:B-1----:R-:W-:Y:S05]  /*02e0*/  CALL.ABS.NOINC R8 ;  /* 0x0000000008007343 */ /* 0x002fea0003c00000 */
.L_x_9:
[----:B------:R-:W-:Y:S02]  /*02f0*/  R2UR UR4, R18 ;  /* 0x00000000120472ca */ /* 0x000fe400000e0000 */
[----:B------:R-:W-:-:S13]  /*0300*/  R2UR UR5, R19 ;  /* 0x00000000130572ca */ /* 0x000fda00000e0000 */
[----:B------:R-:W2:Y:S01]  /*0310*/  LDG.E R0, desc[UR4][R16.64+-0x1c] ;  /* 0xffffe40410007981 */ /* 0x000ea2000c1e1900 */
[----:B------:R0:W1:Y:S01]  /*0320*/  LDC.64 R8, c[0x4][R24] ;  /* 0x0100000018087b82 */ /* 0x0000620000000a00 */
[----:B------:R-:W3:Y:S01]  /*0330*/  LDCU.64 UR4, c[0x4][0x10] ;  /* 0x01000200ff0477ac */ /* 0x000ee20008000a00 */
[----:B------:R-:W-:Y:S02]  /*0340*/  IMAD.MOV.U32 R6, RZ, RZ, R22 ;  /* 0x000000ffff067224 */ /* 0x000fe400078e0016 */
[----:B------:R-:W-:Y:S01]  /*0350*/  IMAD.MOV.U32 R7, RZ, RZ, R2 ;  /* 0x000000ffff077224 */ /* 0x000fe200078e0002 */
[----:B---3--:R-:W-:Y:S01]  /*0360*/  MOV R4, UR4 ;  /* 0x0000000400047c02 */ /* 0x008fe20008000f00 */
[----:B------:R-:W-:Y:S01]  /*0370*/  IMAD.U32 R5, RZ, RZ, UR5 ;  /* 0x00000005ff057e24 */ /* 0x000fe2000f8e00ff */
[----:B-12---:R0:W-:Y:S06]  /*0380*/  STL [R1], R0 ;  /* 0x0000000001007387 */ /* 0x0061ec0000100800 */
[----:B------:R-:W-:-:S07]  /*0390*/  LEPC R20, `(.L_x_10) ;  /* 0x000000001014794e */ /* 0x000fce0000000000 */
[----:B0-----:R-:W-:Y:S05]  /*03a0*/  CALL.ABS.NOINC R8 ;  /* 0x0000000008007343 */ /* 0x001fea0003c00000 */
.L_x_10:
[----:B------:R-:W-:Y:S02]  /*03b0*/  R2UR UR4, R18 ;  /* 0x00000000120472ca */ /* 0x000fe400000e0000 */
[----:B------:R-:W-:-:S13]  /*03c0*/  R2UR UR5, R19 ;  /* 0x00000000130572ca */ /* 0x000fda00000e0000 */
[----:B------:R-:W2:Y:S01]  /*03d0*/  LDG.E R0, desc[UR4][R16.64+-0x18] ;  /* 0xffffe80410007981 */ /* 0x000ea2000c1e1900 */
[----:B------:R0:W1:Y:S01]  /*03e0*/  LDC.64 R8, c[0x4][R24] ;  /* 0x0100000018087b82 */ /* 0x0000620000000a00 */
[----:B------:R-:W3:Y:S01]  /*03f0*/  LDCU.64 UR4, c[0x4][0x10] ;  /* 0x01000200ff0477ac */ /* 0x000ee20008000a00 */
[----:B------:R-:W-:Y:S02]  /*0400*/  IMAD.MOV.U32 R6, RZ, RZ, R22 ;  /* 0x000000ffff067224 */ /* 0x000fe400078e0016 */
[----:B------:R-:W-:Y:S02]  /*0410*/  IMAD.MOV.U32 R7, RZ, RZ, R2 ;  /* 0x000000ffff077224 */ /* 0x000fe400078e0002 */
[----:B---3--:R-:W-:Y:S02]  /*0420*/  IMAD.U32 R4, RZ, RZ, UR4 ;  /* 0x00000004ff047e24 */ /* 0x008fe4000f8e00ff */
[----:B------:R-:W-:Y:S01]  /*0430*/  IMAD.U32 R5, RZ, RZ, UR5 ;  /* 0x00000005ff057e24 */ /* 0x000fe2000f8e00ff */
[----:B-12---:R0:W-:Y:S06]  /*0440*/  STL [R1], R0 ;  /* 0x0000000001007387 */ /* 0x0061ec0000100800 */
[----:B------:R-:W-:-:S07]  /*0450*/  LEPC R20, `(.L_x_11) ;  /* 0x000000001014794e */ /* 0x000fce0000000000 */
[----:B0-----:R-:W-:Y:S05]  /*0460*/  CALL.ABS.NOINC R8 ;  /* 0x0000000008007343 */ /* 0x001fea0003c00000 */
.L_x_11:
        /* <DEDUP_REMOVED lines=12> */
.L_x_12:
[----:B------:R-:W-:Y:S02]  /*0530*/  R2UR UR4, R18 ;  /* 0x00000000120472ca */ /* 0x000fe400000e0000 */
[----:B------:R-:W-:-:S13]  /*0540*/  R2UR UR5, R19 ;  /* 0x00000000130572ca */ /* 0x000fda00000e0000 */
[----:B------:R-:W2:Y:S01]  /*0550*/  LDG.E R0, desc[UR4][R16.64+-0x10] ;  /* 0xfffff00410007981 */ /* 0x000ea2000c1e1900 */
[----:B------:R0:W1:Y:S01]  /*0560*/  LDC.64 R8, c[0x4][R24] ;  /* 0x0100000018087b82 */ /* 0x0000620000000a00 */
[----:B------:R-:W3:Y:S01]  /*0570*/  LDCU.64 UR4, c[0x4][0x10] ;  /* 0x01000200ff0477ac */ /* 0x000ee20008000a00 */
[----:B------:R-:W-:Y:S01]  /*0580*/  MOV R6, R22 ;  /* 0x0000001600067202 */ /* 0x000fe20000000f00 */
[----:B------:R-:W-:Y:S02]  /*0590*/  IMAD.MOV.U32 R7, RZ, RZ, R2 ;  /* 0x000000ffff077224 */ /* 0x000fe400078e0002 */
[----:B---3--:R-:W-:Y:S02]  /*05a0*/  IMAD.U32 R4, RZ, RZ, UR4 ;  /* 0x00000004ff047e24 */ /* 0x008fe4000f8e00ff */
[----:B------:R-:W-:Y:S01]  /*05b0*/  IMAD.U32 R5, RZ, RZ, UR5 ;  /* 0x00000005ff057e24 */ /* 0x000fe2000f8e00ff */
[----:B-12---:R0:W-:Y:S06]  /*05c0*/  STL [R1], R0 ;  /* 0x0000000001007387 */ /* 0x0061ec0000100800 */
[----:B------:R-:W-:-:S07]  /*05d0*/  LEPC R20, `(.L_x_13) ;  /* 0x000000001014794e */ /* 0x000fce0000000000 */
[----:B0-----:R-:W-:Y:S05]  /*05e0*/  CALL.ABS.NOINC R8 ;  /* 0x0000000008007343 */ /* 0x001fea0003c00000 */
.L_x_13:
        /* <DEDUP_REMOVED lines=12> */
.L_x_14:
        /* <DEDUP_REMOVED lines=12> */
.L_x_15:
        /* <DEDUP_REMOVED lines=12> */
.L_x_16:
        /* <DEDUP_REMOVED lines=12> */
.L_x_17:
        /* <DEDUP_REMOVED lines=12> */
.L_x_18:
        /* <DEDUP_REMOVED lines=12> */
.L_x_19:
        /* <DEDUP_REMOVED lines=12> */
.L_x_20:
        /* <DEDUP_REMOVED lines=12> */
.L_x_21:
        /* <DEDUP_REMOVED lines=12> */
.L_x_22:
        /* <DEDUP_REMOVED lines=12> */
.L_x_23:
        /* <DEDUP_REMOVED lines=12> */
.L_x_24:
[----:B------:R-:W-:Y:S02]  /*0e30*/  ISETP.NE.AND P6, PT, R27, RZ, PT ;  /* 0x000000ff1b00720c */ /* 0x000fe40003fc5270 */
[----:B------:R-:W-:-:S05]  /*0e40*/  IADD3 R16, P0, PT, R16, 0x40, RZ ;  /* 0x0000004010107810 */ /* 0x000fca0007f1e0ff */
[----:B------:R-:W-:-:S06]  /*0e50*/  IMAD.X R17, RZ, RZ, R17, P0 ;  /* 0x000000ffff117224 */ /* 0x000fcc00000e0611 */
[----:B------:R-:W-:Y:S05]  /*0e60*/  @P6 BRA `(.L_x_25) ;  /* 0xfffffff000e06947 */ /* 0x000fea000383ffff */
[----:B------:R-:W-:Y:S05]  /*0e70*/  BSYNC.RECONVERGENT B6 ;  /* 0x0000000000067941 */ /* 0x000fea0003800200 */
.L_x_8:
[----:B------:R-:W-:Y:S01]  /*0e80*/  LOP3.LUT R0, R25, 0xf, RZ, 0xc0, !PT ;  /* 0x0000000f19007812 */ /* 0x000fe200078ec0ff */
[----:B------:R-:W-:Y:S03]  /*0e90*/  BSSY.RECONVERGENT B6, `(.L_x_7) ;  /* 0x00000bc000067945 */ /* 0x000fe60003800200 */
[----:B------:R-:W-:-:S13]  /*0ea0*/  ISETP.NE.AND P0, PT, R0, RZ, PT ;  /* 0x000000ff0000720c */ /* 0x000fda0003f05270 */
[----:B------:R-:W-:Y:S05]  /*0eb0*/  @!P0 BRA `(.L_x_26) ;  /* 0x0000000800e48947 */ /* 0x000fea0003800000 */
[----:B------:R-:W-:Y:S02]  /*0ec0*/  ISETP.GE.U32.AND P0, PT, R0, 0x8, PT ;  /* 0x000000080000780c */ /* 0x000fe40003f06070 */
[----:B------:R-:W-:-:S11]  /*0ed0*/  LOP3.LUT R26, R25, 0x7, RZ, 0xc0, !PT ;  /* 0x00000007191a7812 */ /* 0x000fd600078ec0ff */
[----:B------:R-:W-:Y:S05]  /*0ee0*/  @!P0 BRA `(.L_x_27) ;  /* 0x0000000400908947 */ /* 0x000fea0003800000 */
[----:B------:R-:W0:Y:S01]  /*0ef0*/  LDC.64 R16, c[0x0][0x388] ;  /* 0x0000e200ff107b82 */ /* 0x000e220000000a00 */
[----:B------:R-:W-:Y:S02]  /*0f00*/  R2UR UR4, R18 ;  /* 0x00000000120472ca */ /* 0x000fe400000e0000 */
[----:B------:R-:W-:Y:S01]  /*0f10*/  R2UR UR5, R19 ;  /* 0x00000000130572ca */ /* 0x000fe200000e0000 */
[----:B0-----:R-:W-:-:S12]  /*0f20*/  IMAD.WIDE.U32 R16, R23, 0x4, R16 ;  /* 0x0000000417107825 */ /* 0x001fd800078e0010 */
[----:B------:R-:W2:Y:S01]  /*0f30*/  LDG.E R0, desc[UR4][R16.64] ;  /* 0x0000000410007981 */ /* 0x000ea2000c1e1900 */
[----:B------:R-:W-:Y:S01]  /*0f40*/  MOV R24, 0x0 ;  /* 0x0000000000187802 */ /* 0x000fe20000000f00 */
[----:B------:R-:W0:Y:S01]  /*0f50*/  LDCU.64 UR4, c[0x4][0x10] ;  /* 0x01000200ff0477ac */ /* 0x000e220008000a00 */
[----:B------:R-:W-:Y:S02]  /*0f60*/  IMAD.MOV.U32 R6, RZ, RZ, R22 ;  /* 0x000000ffff067224 */ /* 0x000fe400078e0016 */
[----:B------:R1:W3:Y:S01]  /*0f70*/  LDC.64 R8, c[0x4][R24] ;  /* 0x0100000018087b82 */ /* 0x0002e20000000a00 */
[----:B------:R-:W-:Y:S02]  /*0f80*/  IMAD.MOV.U32 R7, RZ, RZ, R2 ;  /* 0x000000ffff077224 */ /* 0x000fe400078e0002 */
[----:B0-----:R-:W-:Y:S02]  /*0f90*/  IMAD.U32 R4, RZ, RZ, UR4 ;  /* 0x00000004ff047e24 */ /* 0x001fe4000f8e00ff */
[----:B------:R-:W-:Y:S01]  /*0fa0*/  IMAD.U32 R5, RZ, RZ, UR5 ;  /* 0x00000005ff057e24 */ /* 0x000fe2000f8e00ff */
[----:B--23--:R1:W-:Y:S06]  /*0fb0*/  STL [R1], R0 ;  /* 0x0000000001007387 */ /* 0x00c3ec0000100800 */
[----:B------:R-:W-:-:S07]  /*0fc0*/  LEPC R20, `(.L_x_28) ;  /* 0x000000001014794e */ /* 0x000fce0000000000 */
[----:B-1----:R-:W-:Y:S05]  /*0fd0*/  CALL.ABS.NOINC R8 ;  /* 0x0000000008007343 */ /* 0x002fea0003c00000 */
.L_x_28:
        /* <DEDUP_REMOVED lines=12> */
.L_x_29:
[----:B------:R-:W-:Y:S02]  /*10a0*/  R2UR UR4, R18 ;  /* 0x00000000120472ca */ /* 0x000fe400000e0000 */
[----:B------:R-:W-:-:S13]  /*10b0*/  R2UR UR5, R19 ;  /* 0x00000000130572ca */ /* 0x000fda00000e0000 */
[----:B------:R-:W2:Y:S01]  /*10c0*/  LDG.E R0, desc[UR4][R16.64+0x8] ;  /* 0x0000080410007981 */ /* 0x000ea2000c1e1900 */
[----:B------:R0:W1:Y:S01]  /*10d0*/  LDC.64 R8, c[0x4][R24] ;  /* 0x0100000018087b82 */ /* 0x0000620000000a00 */
[----:B------:R-:W3:Y:S01]  /*10e0*/  LDCU.64 UR4, c[0x4][0x10] ;  /* 0x01000200ff0477ac */ /* 0x000ee20008000a00 */
[----:B------:R-:W-:Y:S02]  /*10f0*/  IMAD.MOV.U32 R6, RZ, RZ, R22 ;  /* 0x000000ffff067224 */ /* 0x000fe400078e0016 */
[----:B------:R-:W-:Y:S02]  /*1100*/  IMAD.MOV.U32 R7, RZ, RZ, R2 ;  /* 0x000000ffff077224 */ /* 0x000fe400078e0002 */
[----:B---3--:R-:W-:Y:S01]  /*1110*/  IMAD.U32 R4, RZ, RZ, UR4 ;  /* 0x00000004ff047e24 */ /* 0x008fe2000f8e00ff */
[----:B------:R-:W-:Y:S01]  /*1120*/  MOV R5, UR5 ;  /* 0x0000000500057c02 */ /* 0x000fe20008000f00 */
[----:B-12---:R0:W-:Y:S06]  /*1130*/  STL [R1], R0 ;  /* 0x0000000001007387 */ /* 0x0061ec0000100800 */
[----:B------:R-:W-:-:S07]  /*1140*/  LEPC R20, `(.L_x_30) ;  /* 0x000000001014794e */ /* 0x000fce0000000000 */
[----:B0-----:R-:W-:Y:S05]  /*1150*/  CALL.ABS.NOINC R8 ;  /* 0x0000000008007343 */ /* 0x001fea0003c00000 */
.L_x_30:
        /* <DEDUP_REMOVED lines=12> */
.L_x_31:
        /* <DEDUP_REMOVED lines=12> */
.L_x_32:
[----:B------:R-:W-:Y:S02]  /*12e0*/  R2UR UR4, R18 ;  /* 0x00000000120472ca */ /* 0x000fe400000e0000 */
[----:B------:R-:W-:-:S13]  /*12f0*/  R2UR UR5, R19 ;  /* 0x00000000130572ca */ /* 0x000fda00000e0000 */
[----:B------:R-:W2:Y:S01]  /*1300*/  LDG.E R0, desc[UR4][R16.64+0x14] ;  /* 0x0000140410007981 */ /* 0x000ea2000c1e1900 */
[----:B------:R0:W1:Y:S01]  /*1310*/  LDC.64 R8, c[0x4][R24] ;  /* 0x0100000018087b82 */ /* 0x0000620000000a00 */
[----:B------:R-:W3:Y:S01]  /*1320*/  LDCU.64 UR4, c[0x4][0x10] ;  /* 0x01000200ff0477ac */ /* 0x000ee20008000a00 */
[----:B------:R-:W-:Y:S01]  /*1330*/  IMAD.MOV.U32 R6, RZ, RZ, R22 ;  /* 0x000000ffff067224 */ /* 0x000fe200078e0016 */
[----:B------:R-:W-:Y:S01]  /*1340*/  MOV R7, R2 ;  /* 0x0000000200077202 */ /* 0x000fe20000000f00 */
[----:B---3--:R-:W-:Y:S02]  /*1350*/  IMAD.U32 R4, RZ, RZ, UR4 ;  /* 0x00000004ff047e24 */ /* 0x008fe4000f8e00ff */
[----:B------:R-:W-:Y:S01]  /*1360*/  IMAD.U32 R5, RZ, RZ, UR5 ;  /* 0x00000005ff057e24 */ /* 0x000fe2000f8e00ff */
[----:B-12---:R0:W-:Y:S06]  /*1370*/  STL [R1], R0 ;  /* 0x0000000001007387 */ /* 0x0061ec0000100800 */
[----:B------:R-:W-:-:S07]  /*1380*/  LEPC R20, `(.L_x_33) ;  /* 0x000000001014794e */ /* 0x000fce0000000000 */
[----:B0-----:R-:W-:Y:S05]  /*1390*/  CALL.ABS.NOINC R8 ;  /* 0x0000000008007343 */ /* 0x001fea0003c00000 */
.L_x_33:
        /* <DEDUP_REMOVED lines=12> */
.L_x_34:
        /* <DEDUP_REMOVED lines=12> */
.L_x_35:
[----:B------:R-:W-:-:S07]  /*1520*/  VIADD R23, R23, 0x8 ;  /* 0x0000000817177836 */ /* 0x000fce0000000000 */
.L_x_27:
        /* <DEDUP_REMOVED lines=20> */
.L_x_37:
        /* <DEDUP_REMOVED lines=12> */
.L_x_38:
        /* <DEDUP_REMOVED lines=12> */
.L_x_39:
        /* <DEDUP_REMOVED lines=12> */
.L_x_40:
[----:B------:R-:W-:-:S07]  /*18b0*/  VIADD R23, R23, 0x4 ;  /* 0x0000000417177836 */ /* 0x000fce0000000000 */
.L_x_36:
[----:B------:R-:W-:-:S13]  /*18c0*/  ISETP.NE.AND P0, PT, R25, RZ, PT ;  /* 0x000000ff1900720c */ /* 0x000fda0003f05270 */
[----:B------:R-:W-:Y:S05]  /*18d0*/  @!P0 BRA `(.L_x_26) ;  /* 0x00000000005c8947 */ /* 0x000fea0003800000 */
[----:B------:R-:W0:Y:S01]  /*18e0*/  LDC.64 R16, c[0x0][0x388] ;  /* 0x0000e200ff107b82 */ /* 0x000e220000000a00 */
[----:B------:R-:W-:Y:S02]  /*18f0*/  IMAD.MOV R25, RZ, RZ, -R25 ;  /* 0x000000ffff197224 */ /* 0x000fe400078e0a19 */
[----:B0-----:R-:W-:-:S07]  /*1900*/  IMAD.WIDE.U32 R16, R23, 0x4, R16 ;  /* 0x0000000417107825 */ /* 0x001fce00078e0010 */
.L_x_42:
[----:B------:R-:W-:Y:S02]  /*1910*/  R2UR UR4, R18 ;  /* 0x00000000120472ca */ /* 0x000fe400000e0000 */
[----:B------:R-:W-:-:S13]  /*1920*/  R2UR UR5, R19 ;  /* 0x00000000130572ca */ /* 0x000fda00000e0000 */
[----:B------:R-:W2:Y:S01]  /*1930*/  LDG.E R0, desc[UR4][R16.64] ;  /* 0x0000000410007981 */ /* 0x000ea2000c1e1900 */
[----:B------:R-:W-:Y:S01]  /*1940*/  MOV R8, 0x0 ;  /* 0x0000000000087802 */ /* 0x000fe20000000f00 */
[----:B------:R-:W0:Y:S01]  /*1950*/  LDCU.64 UR4, c[0x4][0x10] ;  /* 0x01000200ff0477ac */ /* 0x000e220008000a00 */
[----:B------:R-:W-:Y:S01]  /*1960*/  IADD3 R25, PT, PT, R25, 0x1, RZ ;  /* 0x0000000119197810 */ /* 0x000fe20007ffe0ff */
[----:B------:R-:W-:Y:S02]  /*1970*/  IMAD.MOV.U32 R6, RZ, RZ, R22 ;  /* 0x000000ffff067224 */ /* 0x000fe400078e0016 */
[----:B------:R-:W-:Y:S01]  /*1980*/  IMAD.MOV.U32 R7, RZ, RZ, R2 ;  /* 0x000000ffff077224 */ /* 0x000fe200078e0002 */
[----:B------:R-:W1:Y:S01]  /*1990*/  LDC.64 R8, c[0x4][R8] ;  /* 0x0100000008087b82 */ /* 0x000e620000000a00 */
[----:B------:R-:W-:Y:S01]  /*19a0*/  ISETP.NE.AND P0, PT, R25, RZ, PT ;  /* 0x000000ff1900720c */ /* 0x000fe20003f05270 */
[----:B0-----:R-:W-:Y:S02]  /*19b0*/  IMAD.U32 R4, RZ, RZ, UR4 ;  /* 0x00000004ff047e24 */ /* 0x001fe4000f8e00ff */
[----:B------:R-:W-:Y:S01]  /*19c0*/  IMAD.U32 R5, RZ, RZ, UR5 ;  /* 0x00000005ff057e24 */ /* 0x000fe2000f8e00ff */
[----:B--2---:R0:W-:Y:S02]  /*19d0*/  STL [R1], R0 ;  /* 0x0000000001007387 */ /* 0x0041e40000100800 */
[----:B01----:R-:W-:-:S07]  /*19e0*/  P2R R0, PR, RZ, 0x1 ;  /* 0x00000001ff007803 */ /* 0x003fce0000000000 */
[----:B------:R-:W-:-:S07]  /*19f0*/  LEPC R20, `(.L_x_41) ;  /* 0x000000001014794e */ /* 0x000fce0000000000 */
[----:B------:R-:W-:Y:S05]  /*1a00*/  CALL.ABS.NOINC R8 ;  /* 0x0000000008007343 */ /* 0x000fea0003c00000 */
.L_x_41:
[----:B------:R-:W-:Y:S02]  /*1a10*/  ISETP.NE.AND P6, PT, R25, RZ, PT ;  /* 0x000000ff1900720c */ /* 0x000fe40003fc5270 */
[----:B------:R-:W-:-:S05]  /*1a20*/  IADD3 R16, P0, PT, R16, 0x4, RZ ;  /* 0x0000000410107810 */ /* 0x000fca0007f1e0ff */
[----:B------:R-:W-:-:S06]  /*1a30*/  IMAD.X R17, RZ, RZ, R17, P0 ;  /* 0x000000ffff117224 */ /* 0x000fcc00000e0611 */
[----:B------:R-:W-:Y:S05]  /*1a40*/  @P6 BRA `(.L_x_42) ;  /* 0xfffffffc00b06947 */ /* 0x000fea000383ffff */
.L_x_26:
[----:B------:R-:W-:Y:S05]  /*1a50*/  BSYNC.RECONVERGENT B6 ;  /* 0x0000000000067941 */ /* 0x000fea0003800200 */
.L_x_7:
[----:B------:R-:W-:Y:S01]  /*1a60*/  MOV R0, 0x0 ;  /* 0x0000000000007802 */ /* 0x000fe20000000f00 */
[----:B------:R-:W0:Y:S01]  /*1a70*/  LDCU.64 UR4, c[0x4][0x18] ;  /* 0x01000300ff0477ac */ /* 0x000e220008000a00 */
[----:B------:R-:W-:Y:S02]  /*1a80*/  CS2R R6, SRZ ;  /* 0x0000000000067805 */ /* 0x000fe4000001ff00 */
[----:B------:R1:W2:Y:S01]  /*1a90*/  LDC.64 R8, c[0x4][R0] ;  /* 0x0100000000087b82 */ /* 0x0002a20000000a00 */
[----:B0-----:R-:W-:Y:S02]  /*1aa0*/  IMAD.U32 R4, RZ, RZ, UR4 ;  /* 0x00000004ff047e24 */ /* 0x001fe4000f8e00ff */
[----:B-1----:R-:W-:-:S07]  /*1ab0*/  IMAD.U32 R5, RZ, RZ, UR5 ;  /* 0x00000005ff057e24 */ /* 0x002fce000f8e00ff */
[----:B------:R-:W-:-:S07]  /*1ac0*/  LEPC R20, `(.L_x_43) ;  /* 0x000000001014794e */ /* 0x000fce0000000000 */
[----:B--2---:R-:W-:Y:S05]  /*1ad0*/  CALL.ABS.NOINC R8 ;  /* 0x0000000008007343 */ /* 0x004fea0003c00000 */
.L_x_43:
[----:B------:R-:W0:Y:S02]  /*1ae0*/  LDC R0, c[0x0][0x384] ;  /* 0x0000e100ff007b82 */ /* 0x000e240000000800 */
[----:B0-----:R-:W-:-:S13]  /*1af0*/  ISETP.GE.AND P0, PT, R0, 0x1, PT ;  /* 0x000000010000780c */ /* 0x001fda0003f06270 */
[----:B------:R-:W-:Y:S05]  /*1b00*/  @!P0 BRA `(.L_x_44) ;  /* 0x0000000400888947 */ /* 0x000fea0003800000 */
[----:B------:R-:W-:Y:S02]  /*1b10*/  IMAD.SHL.U32 R0, R0, 0x2, RZ ;  /* 0x0000000200007824 */ /* 0x000fe400078e00ff */
[----:B------:R-:W-:-:S03]  /*1b20*/  IMAD.MOV.U32 R26, RZ, RZ, RZ ;  /* 0x000000ffff1a7224 */ /* 0x000fc600078e00ff */
[C---:B------:R-:W-:Y:S02]  /*1b30*/  ISETP.GE.AND P0, PT, R0.reuse, 0x4, PT ;  /* 0x000000040000780c */ /* 0x040fe40003f06270 */
[----:B------:R-:W-:-:S04]  /*1b40*/  VIMNMX R0, PT, PT, R0, 0x1, !PT ;  /* 0x0000000100007848 */ /* 0x000fc80007fe0100 */
[----:B------:R-:W-:-:S07]  /*1b50*/  LOP3.LUT R25, R0, 0x3, RZ, 0xc0, !PT ;  /* 0x0000000300197812 */ /* 0x000fce00078ec0ff */
        /* <DEDUP_REMOVED lines=9> */
.L_x_50:
        /* <DEDUP_REMOVED lines=10> */
[----:B------:R-:W-:Y:S02]  /*1c90*/  P2R R27, PR, RZ, 0x1 ;  /* 0x00000001ff1b7803 */ /* 0x000fe40000000000 */
[----:B0-----:R-:W-:Y:S01]  /*1ca0*/  MOV R4, UR4 ;  /* 0x0000000400047c02 */ /* 0x001fe20008000f00 */
[----:B------:R-:W-:Y:S01]  /*1cb0*/  IMAD.U32 R5, RZ, RZ, UR5 ;  /* 0x00000005ff057e24 */ /* 0x000fe2000f8e00ff */
[----:B--23--:R1:W-:Y:S06]  /*1cc0*/  STL [R1], R0 ;  /* 0x0000000001007387 */ /* 0x00c3ec0000100800 */
[----:B------:R-:W-:-:S07]  /*1cd0*/  LEPC R20, `(.L_x_46) ;  /* 0x000000001014794e */ /* 0x000fce0000000000 */
[----:B-1----:R-:W-:Y:S05]  /*1ce0*/  CALL.ABS.NOINC R8 ;  /* 0x0000000008007343 */ /* 0x002fea0003c00000 */
.L_x_46:
        /* <DEDUP_REMOVED lines=12> */
.L_x_47:
        /* <DEDUP_REMOVED lines=12> */
.L_x_48:
        /* <DEDUP_REMOVED lines=12> */
.L_x_49:
[----:B------:R-:W-:Y:S02]  /*1f30*/  ISETP.NE.AND P6, PT, R27, RZ, PT ;  /* 0x000000ff1b00720c */ /* 0x000fe40003fc5270 */
[----:B------:R-:W-:-:S05]  /*1f40*/  IADD3 R16, P0, PT, R16, 0x10, RZ ;  /* 0x0000001010107810 */ /* 0x000fca0007f1e0ff */
[----:B------:R-:W-:-:S06]  /*1f50*/  IMAD.X R17, RZ, RZ, R17, P0 ;  /* 0x000000ffff117224 */ /* 0x000fcc00000e0611 */
[----:B------:R-:W-:Y:S05]  /*1f60*/  @P6 BRA `(.L_x_50) ;  /* 0xfffffffc00206947 */ /* 0x000fea000383ffff */
[----:B------:R-:W-:Y:S05]  /*1f70*/  BSYNC.RECONVERGENT B6 ;  /* 0x0000000000067941 */ /* 0x000fea0003800200 */
.L_x_45:
[----:B------:R-:W-:Y:S01]  /*1f80*/  ISETP.NE.AND P0, PT, R25, RZ, PT ;  /* 0x000000ff1900720c */ /* 0x000fe20003f05270 */
[----:B------:R-:W-:-:S12]  /*1f90*/  BSSY.RECONVERGENT B6, `(.L_x_44) ;  /* 0x0000019000067945 */ /* 0x000fd80003800200 */
[----:B------:R-:W-:Y:S05]  /*1fa0*/  @!P0 BRA `(.L_x_51) ;  /* 0x00000000005c8947 */ /* 0x000fea0003800000 */
[----:B------:R-:W0:Y:S01]  /*1fb0*/  LDC.64 R16, c[0x0][0x390] ;  /* 0x0000e400ff107b82 */ /* 0x000e220000000a00 */
[----:B------:R-:W-:Y:S02]  /*1fc0*/  IMAD.MOV R25, RZ, RZ, -R25 ;  /* 0x000000ffff197224 */ /* 0x000fe400078e0a19 */
[----:B0-----:R-:W-:-:S07]  /*1fd0*/  IMAD.WIDE.U32 R16, R26, 0x4, R16 ;  /* 0x000000041a107825 */ /* 0x001fce00078e0010 */
.L_x_53:
[----:B------:R-:W-:Y:S02]  /*1fe0*/  R2UR UR4, R18 ;  /* 0x00000000120472ca */ /* 0x000fe400000e0000 */
[----:B------:R-:W-:-:S13]  /*1ff0*/  R2UR UR5, R19 ;  /* 0x00000000130572ca */ /* 0x000fda00000e0000 */
[----:B------:R-:W2:Y:S01]  /*2000*/  LDG.E R0, desc[UR4][R16.64] ;  /* 0x0000000410007981 */ /* 0x000ea2000c1e1900 */
[----:B------:R-:W-:Y:S01]  /*2010*/  MOV R8, 0x0 ;  /* 0x0000000000087802 */ /* 0x000fe20000000f00 */
[----:B------:R-:W0:Y:S01]  /*2020*/  LDCU.64 UR4, c[0x4][0x10] ;  /* 0x01000200ff0477ac */ /* 0x000e220008000a00 */
[----:B------:R-:W-:Y:S02]  /*2030*/  VIADD R25, R25, 0x1 ;  /* 0x0000000119197836 */ /* 0x000fe40000000000 */
[----:B------:R-:W-:Y:S02]  /*2040*/  IMAD.MOV.U32 R6, RZ, RZ, R22 ;  /* 0x000000ffff067224 */ /* 0x000fe400078e0016 */
[----:B------:R-:W1:Y:S01]  /*2050*/  LDC.64 R8, c[0x4][R8] ;  /* 0x0100000008087b82 */ /* 0x000e620000000a00 */
[----:B------:R-:W-:Y:S01]  /*2060*/  ISETP.NE.AND P0, PT, R25, RZ, PT ;  /* 0x000000ff1900720c */ /* 0x000fe20003f05270 */
[----:B------:R-:W-:Y:S02]  /*2070*/  IMAD.MOV.U32 R7, RZ, RZ, R2 ;  /* 0x000000ffff077224 */ /* 0x000fe400078e0002 */
[----:B0-----:R-:W-:-:S02]  /*2080*/  IMAD.U32 R4, RZ, RZ, UR4 ;  /* 0x00000004ff047e24 */ /* 0x001fc4000f8e00ff */
[----:B------:R-:W-:Y:S01]  /*2090*/  IMAD.U32 R5, RZ, RZ, UR5 ;  /* 0x00000005ff057e24 */ /* 0x000fe2000f8e00ff */
[----:B--2---:R0:W-:Y:S02]  /*20a0*/  STL [R1], R0 ;  /* 0x0000000001007387 */ /* 0x0041e40000100800 */
[----:B01----:R-:W-:-:S07]  /*20b0*/  P2R R0, PR, RZ, 0x1 ;  /* 0x00000001ff007803 */ /* 0x003fce0000000000 */
[----:B------:R-:W-:-:S07]  /*20c0*/  LEPC R20, `(.L_x_52) ;  /* 0x000000001014794e */ /* 0x000fce0000000000 */
[----:B------:R-:W-:Y:S05]  /*20d0*/  CALL.ABS.NOINC R8 ;  /* 0x0000000008007343 */ /* 0x000fea0003c00000 */
.L_x_52:
[----:B------:R-:W-:Y:S02]  /*20e0*/  ISETP.NE.AND P6, PT, R25, RZ, PT ;  /* 0x000000ff1900720c */ /* 0x000fe40003fc5270 */
[----:B------:R-:W-:-:S05]  /*20f0*/  IADD3 R16, P0, PT, R16, 0x4, RZ ;  /* 0x0000000410107810 */ /* 0x000fca0007f1e0ff */
[----:B------:R-:W-:-:S06]  /*2100*/  IMAD.X R17, RZ, RZ, R17, P0 ;  /* 0x000000ffff117224 */ /* 0x000fcc00000e0611 */
[----:B------:R-:W-:Y:S05]  /*2110*/  @P6 BRA `(.L_x_53) ;  /* 0xfffffffc00b06947 */ /* 0x000fea000383ffff */
.L_x_51:
[----:B------:R-:W-:Y:S05]  /*2120*/  BSYNC.RECONVERGENT B6 ;  /* 0x0000000000067941 */ /* 0x000fea0003800200 */
.L_x_44:
        /* <DEDUP_REMOVED lines=8> */
.L_x_54:
[----:B------:R-:W-:Y:S05]  /*21b0*/  EXIT ;  /* 0x000000000000794d */ /* 0x000fea0003800000 */
.L_x_55:
        /* <DEDUP_REMOVED lines=12> */
.L_x_138:


//--------------------- .text._Z20percolation_estimateiiPfPiS0_S_ --------------------------
	.section	.text._Z20percolation_estimateiiPfPiS0_S_,"ax",@progbits
	.align	128
        .global         _Z20percolation_estimateiiPfPiS0_S_
        .type           _Z20percolation_estimateiiPfPiS0_S_,@function
        .size           _Z20percolation_estimateiiPfPiS0_S_,(.L_x_136 - _Z20percolation_estimateiiPfPiS0_S_)
        .other          _Z20percolation_estimateiiPfPiS0_S_,@"STO_CUDA_ENTRY STV_DEFAULT"
_Z20percolation_estimateiiPfPiS0_S_:
.text._Z20percolation_estimateiiPfPiS0_S_:
[----:B------:R-:W-:Y:S08]  /*0000*/  LDC R1, c[0x0][0x37c] ;  /* 0x0000df00ff017b82 */ /* 0x000ff00000000800 */
[----:B------:R-:W0:Y:S08]  /*0010*/  S2UR UR4, SR_CTAID.X ;  /* 0x00000000000479c3 */ /* 0x000e300000002500 */
[----:B------:R-:W0:Y:S02]  /*0020*/  LDC R20, c[0x0][0x380] ;  /* 0x0000e000ff147b82 */ /* 0x000e240000000800 */
[----:B0-----:R-:W-:-:S13]  /*0030*/  ISETP.LE.AND P0, PT, R20, UR4, PT ;  /* 0x0000000414007c0c */ /* 0x001fda000bf03270 */
[----:B------:R-:W-:Y:S05]  /*0040*/  @P0 EXIT ;  /* 0x000000000000094d */ /* 0x000fea0003800000 */
[----:B------:R-:W0:Y:S01]  /*0050*/  S2R R2, SR_TID.X ;  /* 0x0000000000027919 */ /* 0x000e220000002100 */
[----:B------:R-:W-:Y:S01]  /*0060*/  UIADD3 UR4, UPT, UPT, UR4, 0x1, URZ ;  /* 0x0000000104047890 */ /* 0x000fe2000fffe0ff */
[C---:B------:R-:W-:Y:S01]  /*0070*/  LOP3.LUT R26, R20.reuse, 0x3, RZ, 0xc0, !PT ;  /* 0x00000003141a7812 */ /* 0x040fe200078ec0ff */
[----:B------:R-:W1:Y:S01]  /*0080*/  LDCU.64 UR6, c[0x0][0x358] ;  /* 0x00006b00ff0677ac */ /* 0x000e620008000a00 */
[----:B------:R-:W-:-:S03]  /*0090*/  LOP3.LUT R20, R20, 0xfffffffc, RZ, 0xc0, !PT ;  /* 0xfffffffc14147812 */ /* 0x000fc600078ec0ff */
[----:B------:R-:W-:-:S07]  /*00a0*/  MOV R21, UR4 ;  /* 0x0000000400157c02 */ /* 0x000fce0008000f00 */
.L_x_89:
[----:B--2---:R-:W2:Y:S01]  /*00b0*/  LDCU UR4, c[0x0][0x380] ;  /* 0x00007000ff0477ac */ /* 0x004ea20008000800 */
[----:B------:R-:W-:Y:S01]  /*00c0*/  BSSY B2, `(.L_x_56) ;  /* 0x0000168000027945 */ /* 0x000fe20003800000 */
[----:B--2---:R-:W-:-:S05]  /*00d0*/  IMAD.U32 R0, RZ, RZ, UR4 ;  /* 0x00000004ff007e24 */ /* 0x004fca000f8e00ff */
[----:B0-----:R-:W-:-:S13]  /*00e0*/  ISETP.GT.U32.AND P0, PT, R2, R0, PT ;  /* 0x000000000200720c */ /* 0x001fda0003f04070 */
[----:B---34-:R-:W-:Y:S05]  /*00f0*/  @P0 BRA `(.L_x_57) ;  /* 0x0000001400900947 */ /* 0x018fea0003800000 */
[----:B------:R-:W0:Y:S01]  /*0100*/  LDC.64 R6, c[0x0][0x3a0] ;  /* 0x0000e800ff067b82 */ /* 0x000e220000000a00 */
[C---:B------:R-:W-:Y:S01]  /*0110*/  IADD3 R22, PT, PT, R21.reuse, -0x1, RZ ;  /* 0xffffffff15167810 */ /* 0x040fe20007ffe0ff */
[----:B------:R-:W-:Y:S02]  /*0120*/  IMAD.MOV.U32 R23, RZ, RZ, R2 ;  /* 0x000000ffff177224 */ /* 0x000fe400078e0002 */
[----:B0-----:R-:W-:-:S07]  /*0130*/  IMAD.WIDE.U32 R6, R21, 0x4, R6 ;  /* 0x0000000415067825 */ /* 0x001fce00078e0006 */
.L_x_88:
[C---:B------:R-:W-:Y:S01]  /*0140*/  ISETP.NE.AND P0, PT, R23.reuse, R21, PT ;  /* 0x000000151700720c */ /* 0x040fe20003f05270 */
[----:B------:R-:W-:Y:S05]  /*0150*/  YIELD ;  /* 0x0000000000007946 */ /* 0x000fea0003800000 */
[----:B------:R-:W-:Y:S01]  /*0160*/  ISETP.EQ.OR P0, PT, R23, RZ, !P0 ;  /* 0x000000ff1700720c */ /* 0x000fe20004702670 */
[----:B------:R-:W-:-:S12]  /*0170*/  BSSY B1, `(.L_x_58) ;  /* 0x0000157000017945 */ /* 0x000fd80003800000 */
[----:B0-234-:R-:W-:Y:S05]  /*0180*/  @P0 BRA `(.L_x_59) ;  /* 0x0000001400540947 */ /* 0x01dfea0003800000 */
[----:B------:R-:W0:Y:S01]  /*0190*/  LDCU UR5, c[0x0][0x380] ;  /* 0x00007000ff0577ac */ /* 0x000e220008000800 */
[----:B------:R-:W2:Y:S01]  /*01a0*/  LDC.64 R8, c[0x0][0x390] ;  /* 0x0000e400ff087b82 */ /* 0x000ea20000000a00 */
[----:B------:R-:W-:Y:S01]  /*01b0*/  IADD3 R24, PT, PT, R23, -0x1, RZ ;  /* 0xffffffff17187810 */ /* 0x000fe20007ffe0ff */
[----:B------:R-:W-:-:S06]  /*01c0*/  IMAD.MOV.U32 R25, RZ, RZ, 0x1 ;  /* 0x00000001ff197424 */ /* 0x000fcc00078e00ff */
[----:B------:R-:W3:Y:S08]  /*01d0*/  LDC.64 R10, c[0x0][0x398] ;  /* 0x0000e600ff0a7b82 */ /* 0x000ef00000000a00 */
[----:B------:R-:W4:Y:S01]  /*01e0*/  LDC.64 R4, c[0x0][0x388] ;  /* 0x0000e200ff047b82 */ /* 0x000f220000000a00 */
[----:B0-----:R-:W-:Y:S02]  /*01f0*/  UIADD3 UR4, UPT, UPT, UR5, -0x1, URZ ;  /* 0xffffffff05047890 */ /* 0x001fe4000fffe0ff */
[----:B------:R-:W-:-:S02]  /*0200*/  IMAD R3, R22, UR5, R23 ;  /* 0x0000000516037c24 */ /* 0x000fc4000f8e0217 */
[----:B------:R-:W-:Y:S02]  /*0210*/  UISETP.GE.U32.AND UP0, UPT, UR4, 0x3, UPT ;  /* 0x000000030400788c */ /* 0x000fe4000bf06070 */
[----:B--2---:R-:W-:-:S04]  /*0220*/  IMAD.WIDE R8, R3, 0x4, R8 ;  /* 0x0000000403087825 */ /* 0x004fc800078e0208 */
[----:B---3--:R-:W-:-:S04]  /*0230*/  IMAD.WIDE R10, R3, 0x4, R10 ;  /* 0x00000004030a7825 */ /* 0x008fc800078e020a */
[----:B----4-:R-:W-:Y:S01]  /*0240*/  IMAD.WIDE.U32 R4, R23, 0x4, R4 ;  /* 0x0000000417047825 */ /* 0x010fe200078e0004 */
[----:B------:R-:W-:Y:S06]  /*0250*/  BRA.U !UP0, `(.L_x_60) ;  /* 0x0000000908e87547 */ /* 0x000fec000b800000 */
[----:B------:R-:W0:Y:S01]  /*0260*/  LDC.64 R12, c[0x0][0x390] ;  /* 0x0000e400ff0c7b82 */ /* 0x000e220000000a00 */
[----:B------:R-:W-:Y:S01]  /*0270*/  HFMA2 R25, -RZ, RZ, 0, 5.9604644775390625e-08 ;  /* 0x00000001ff197431 */ /* 0x000fe200000001ff */
[----:B------:R-:W-:Y:S06]  /*0280*/  BSSY B0, `(.L_x_60) ;  /* 0x00000b7000007945 */ /* 0x000fec0003800000 */
[----:B------:R-:W2:Y:S08]  /*0290*/  LDC.64 R14, c[0x0][0x398] ;  /* 0x0000e600ff0e7b82 */ /* 0x000eb00000000a00 */
[----:B------:R-:W3:Y:S02]  /*02a0*/  LDC.64 R16, c[0x0][0x3a0] ;  /* 0x0000e800ff107b82 */ /* 0x000ee40000000a00 */
.L_x_77:
[----:B------:R-:W-:Y:S01]  /*02b0*/  ISETP.NE.AND P0, PT, R21, R25, PT ;  /* 0x000000191500720c */ /* 0x000fe20003f05270 */
[----:B------:R-:W-:Y:S05]  /*02c0*/  YIELD ;  /* 0x0000000000007946 */ /* 0x000fea0003800000 */
[C---:B------:R-:W-:Y:S01]  /*02d0*/  ISETP.EQ.OR P0, PT, R25.reuse, R23, !P0 ;  /* 0x000000171900720c */ /* 0x040fe20004702670 */
[----:B------:R-:W-:Y:S01]  /*02e0*/  BSSY.RECONVERGENT B5, `(.L_x_61) ;  /* 0x0000029000057945 */ /* 0x000fe20003800200 */
[----:B---3--:R-:W-:-:S11]  /*02f0*/  IMAD.WIDE.U32 R18, R25, 0x4, R16 ;  /* 0x0000000419127825 */ /* 0x008fd600078e0010 */
[----:B01--4-:R-:W-:Y:S05]  /*0300*/  @P0 BRA `(.L_x_62) ;  /* 0x0000000000980947 */ /* 0x013fea0003800000 */
[----:B------:R-:W3:Y:S01]  /*0310*/  LDCU UR4, c[0x0][0x380] ;  /* 0x00007000ff0477ac */ /* 0x000ee20008000800 */
[----:B-1----:R-:W4:Y:S01]  /*0320*/  LDG.E R0, desc[UR6][R8.64] ;  /* 0x0000000608007981 */ /* 0x002f22000c1e1900 */
[--C-:B---3--:R-:W-:Y:S02]  /*0330*/  IMAD R3, R24, UR4, R25.reuse ;  /* 0x0000000418037c24 */ /* 0x108fe4000f8e0219 */
[----:B------:R-:W-:Y:S02]  /*0340*/  IMAD R27, R22, UR4, R25 ;  /* 0x00000004161b7c24 */ /* 0x000fe4000f8e0219 */
[----:B0-----:R-:W-:-:S04]  /*0350*/  IMAD.WIDE R28, R3, 0x4, R12 ;  /* 0x00000004031c7825 */ /* 0x001fc800078e020c */
[----:B------:R-:W-:Y:S02]  /*0360*/  IMAD.WIDE R30, R27, 0x4, R12 ;  /* 0x000000041b1e7825 */ /* 0x000fe400078e020c */
[----:B------:R-:W4:Y:S04]  /*0370*/  LDG.E R29, desc[UR6][R28.64] ;  /* 0x000000061c1d7981 */ /* 0x000f28000c1e1900 */
[----:B------:R-:W3:Y:S01]  /*0380*/  LDG.E R31, desc[UR6][R30.64] ;  /* 0x000000061e1f7981 */ /* 0x000ee2000c1e1900 */
[----:B----4-:R-:W-:-:S05]  /*0390*/  IMAD.IADD R0, R0, 0x1, R29 ;  /* 0x0000000100007824 */ /* 0x010fca00078e021d */
[----:B---3--:R-:W-:-:S13]  /*03a0*/  ISETP.NE.AND P0, PT, R0, R31, PT ;  /* 0x0000001f0000720c */ /* 0x008fda0003f05270 */
[----:B------:R-:W-:Y:S05]  /*03b0*/  @P0 BRA `(.L_x_62) ;  /* 0x00000000006c0947 */ /* 0x000fea0003800000 */
[--C-:B--2---:R-:W-:Y:S01]  /*03c0*/  IMAD.WIDE R30, R27, 0x4, R14.reuse ;  /* 0x000000041b1e7825 */ /* 0x104fe200078e020e */
[----:B------:R-:W2:Y:S05]  /*03d0*/  LDG.E R0, desc[UR6][R10.64] ;  /* 0x000000060a007981 */ /* 0x000eaa000c1e1900 */
[----:B------:R-:W3:Y:S01]  /*03e0*/  LDG.E R30, desc[UR6][R30.64] ;  /* 0x000000061e1e7981 */ /* 0x000ee2000c1e1900 */
[----:B------:R-:W-:-:S06]  /*03f0*/  IMAD.WIDE R28, R3, 0x4, R14 ;  /* 0x00000004031c7825 */ /* 0x000fcc00078e020e */
[----:B------:R-:W2:Y:S01]  /*0400*/  LDG.E R29, desc[UR6][R28.64] ;  /* 0x000000061c1d7981 */ /* 0x000ea2000c1e1900 */
[----:B------:R-:W-:Y:S01]  /*0410*/  BSSY.RECONVERGENT B6, `(.L_x_63) ;  /* 0x000000f000067945 */ /* 0x000fe20003800200 */
[----:B---3--:R-:W-:-:S04]  /*0420*/  I2FP.F32.S32 R33, R30 ;  /* 0x0000001e00217245 */ /* 0x008fc80000201400 */
[----:B------:R-:W0:Y:S01]  /*0430*/  MUFU.RCP R3, R33 ;  /* 0x0000002100037308 */ /* 0x000e220000001000 */
[----:B--2---:R-:W-:-:S05]  /*0440*/  IMAD R0, R0, R29, RZ ;  /* 0x0000001d00007224 */ /* 0x004fca00078e02ff */
[----:B------:R-:W-:-:S04]  /*0450*/  I2FP.F32.S32 R0, R0 ;  /* 0x0000000000007245 */ /* 0x000fc80000201400 */
[----:B------:R-:W1:Y:S01]  /*0460*/  FCHK P0, R0, R33 ;  /* 0x0000002100007302 */ /* 0x000e620000000000 */
[----:B0-----:R-:W-:-:S04]  /*0470*/  FFMA R32, -R33, R3, 1 ;  /* 0x3f80000021207423 */ /* 0x001fc80000000103 */
[----:B------:R-:W-:-:S04]  /*0480*/  FFMA R3, R3, R32, R3 ;  /* 0x0000002003037223 */ /* 0x000fc80000000003 */
[----:B------:R-:W-:-:S04]  /*0490*/  FFMA R30, R0, R3, RZ ;  /* 0x00000003001e7223 */ /* 0x000fc800000000ff */
[----:B------:R-:W-:-:S04]  /*04a0*/  FFMA R27, -R33, R30, R0 ;  /* 0x0000001e211b7223 */ /* 0x000fc80000000100 */
[----:B------:R-:W-:Y:S01]  /*04b0*/  FFMA R3, R3, R27, R30 ;  /* 0x0000001b03037223 */ /* 0x000fe2000000001e */
[----:B-1----:R-:W-:Y:S06]  /*04c0*/  @!P0 BRA `(.L_x_64) ;  /* 0x00000000000c8947 */ /* 0x002fec0003800000 */
[----:B------:R-:W-:Y:S02]  /*04d0*/  MOV R3, R33 ;  /* 0x0000002100037202 */ /* 0x000fe40000000f00 */
[----:B------:R-:W-:-:S07]  /*04e0*/  MOV R30, 0x500 ;  /* 0x00000500001e7802 */ /* 0x000fce0000000f00 */
[----:B------:R-:W-:Y:S05]  /*04f0*/  CALL.REL.NOINC `($__internal_0_$__cuda_sm3x_div_rn_noftz_f32_slowpath) ;  /* 0x0000001000a47944 */ /* 0x000fea0003c00000 */
.L_x_64:
[----:B------:R-:W-:Y:S05]  /*0500*/  BSYNC.RECONVERGENT B6 ;  /* 0x0000000000067941 */ /* 0x000fea0003800200 */
.L_x_63:
[----:B------:R-:W2:Y:S04]  /*0510*/  LDG.E R0, desc[UR6][R6.64] ;  /* 0x0000000606007981 */ /* 0x000ea8000c1e1900 */
[----:B------:R-:W2:Y:S02]  /*0520*/  LDG.E R27, desc[UR6][R18.64] ;  /* 0x00000006121b7981 */ /* 0x000ea4000c1e1900 */
[----:B--2---:R-:W-:-:S05]  /*0530*/  FADD R0, R0, -R27 ;  /* 0x8000001b00007221 */ /* 0x004fca0000000000 */
[----:B------:R-:W-:-:S05]  /*0540*/  FMNMX R0, RZ, R0, !PT ;  /* 0x00000000ff007209 */ /* 0x000fca0007800000 */
[----:B------:R-:W-:-:S05]  /*0550*/  FMUL R3, R0, R3 ;  /* 0x0000000300037220 */ /* 0x000fca0000400000 */
[----:B------:R3:W-:Y:S02]  /*0560*/  REDG.E.ADD.F32.FTZ.RN.STRONG.GPU desc[UR6][R4.64], R3 ;  /* 0x00000003040079a6 */ /* 0x0007e4000c12f306 */
.L_x_62:
[----:B-1----:R-:W-:Y:S05]  /*0570*/  BSYNC.RECONVERGENT B5 ;  /* 0x0000000000057941 */ /* 0x002fea0003800200 */
.L_x_61:
[----:B------:R-:W-:Y:S01]  /*0580*/  VIADD R0, R25, 0x1 ;  /* 0x0000000119007836 */ /* 0x000fe20000000000 */
[----:B------:R-:W-:Y:S04]  /*0590*/  BSSY.RECONVERGENT B5, `(.L_x_65) ;  /* 0x000002a000057945 */ /* 0x000fe80003800200 */
[----:B------:R-:W-:-:S04]  /*05a0*/  ISETP.NE.AND P0, PT, R21, R0, PT ;  /* 0x000000001500720c */ /* 0x000fc80003f05270 */
[----:B------:R-:W-:-:S13]  /*05b0*/  ISETP.EQ.OR P0, PT, R23, R0, !P0 ;  /* 0x000000001700720c */ /* 0x000fda0004702670 */
[----:B------:R-:W-:Y:S05]  /*05c0*/  @P0 BRA `(.L_x_66) ;  /* 0x0000000000980947 */ /* 0x000fea0003800000 */
[----:B------:R-:W3:Y:S02]  /*05d0*/  LDCU UR4, c[0x0][0x380] ;  /* 0x00007000ff0477ac */ /* 0x000ee40008000800 */
[--C-:B---3--:R-:W-:Y:S02]  /*05e0*/  IMAD R3, R24, UR4, R0.reuse ;  /* 0x0000000418037c24 */ /* 0x108fe4000f8e0200 */
[----:B------:R-:W-:Y:S02]  /*05f0*/  IMAD R27, R22, UR4, R0 ;  /* 0x00000004161b7c24 */ /* 0x000fe4000f8e0200 */
[--C-:B0-----:R-:W-:Y:S01]  /*0600*/  IMAD.WIDE R28, R3, 0x4, R12.reuse ;  /* 0x00000004031c7825 */ /* 0x101fe200078e020c */
[----:B------:R-:W3:Y:S03]  /*0610*/  LDG.E R0, desc[UR6][R8.64] ;  /* 0x0000000608007981 */ /* 0x000ee6000c1e1900 */
[----:B------:R-:W-:-:S02]  /*0620*/  IMAD.WIDE R30, R27, 0x4, R12 ;  /* 0x000000041b1e7825 */ /* 0x000fc400078e020c */
[----:B------:R-:W3:Y:S04]  /*0630*/  LDG.E R29, desc[UR6][R28.64] ;  /* 0x000000061c1d7981 */ /* 0x000ee8000c1e1900 */
[----:B------:R-:W4:Y:S01]  /*0640*/  LDG.E R31, desc[UR6][R30.64] ;  /* 0x000000061e1f7981 */ /* 0x000f22000c1e1900 */
[----:B---3--:R-:W-:-:S04]  /*0650*/  IADD3 R0, PT, PT, R0, R29, RZ ;  /* 0x0000001d00007210 */ /* 0x008fc80007ffe0ff */
[----:B----4-:R-:W-:-:S13]  /*0660*/  ISETP.NE.AND P0, PT, R0, R31, PT ;  /* 0x0000001f0000720c */ /* 0x010fda0003f05270 */
        /* <DEDUP_REMOVED lines=18> */
[----:B------:R-:W-:Y:S01]  /*0790*/  IMAD.MOV.U32 R3, RZ, RZ, R33 ;  /* 0x000000ffff037224 */ /* 0x000fe200078e0021 */
[----:B------:R-:W-:-:S07]  /*07a0*/  MOV R30, 0x7c0 ;  /* 0x000007c0001e7802 */ /* 0x000fce0000000f00 */
[----:B------:R-:W-:Y:S05]  /*07b0*/  CALL.REL.NOINC `($__internal_0_$__cuda_sm3x_div_rn_noftz_f32_slowpath) ;  /* 0x0000000c00f47944 */ /* 0x000fea0003c00000 */
.L_x_68:
[----:B------:R-:W-:Y:S05]  /*07c0*/  BSYNC.RECONVERGENT B6 ;  /* 0x0000000000067941 */ /* 0x000fea0003800200 */
.L_x_67:
[----:B------:R-:W2:Y:S04]  /*07d0*/  LDG.E R0, desc[UR6][R6.64] ;  /* 0x0000000606007981 */ /* 0x000ea8000c1e1900 */
[----:B------:R-:W2:Y:S02]  /*07e0*/  LDG.E R27, desc[UR6][R18.64+0x4] ;  /* 0x00000406121b7981 */ /* 0x000ea4000c1e1900 */
[----:B--2---:R-:W-:-:S05]  /*07f0*/  FADD R0, R0, -R27 ;  /* 0x8000001b00007221 */ /* 0x004fca0000000000 */
[----:B------:R-:W-:-:S05]  /*0800*/  FMNMX R0, RZ, R0, !PT ;  /* 0x00000000ff007209 */ /* 0x000fca0007800000 */
[----:B------:R-:W-:-:S05]  /*0810*/  FMUL R3, R0, R3 ;  /* 0x0000000300037220 */ /* 0x000fca0000400000 */
[----:B------:R1:W-:Y:S02]  /*0820*/  REDG.E.ADD.F32.FTZ.RN.STRONG.GPU desc[UR6][R4.64], R3 ;  /* 0x00000003040079a6 */ /* 0x0003e4000c12f306 */
.L_x_66:
[----:B------:R-:W-:Y:S05]  /*0830*/  BSYNC.RECONVERGENT B5 ;  /* 0x0000000000057941 */ /* 0x000fea0003800200 */
.L_x_65:
[----:B------:R-:W-:Y:S01]  /*0840*/  IADD3 R0, PT, PT, R25, 0x2, RZ ;  /* 0x0000000219007810 */ /* 0x000fe20007ffe0ff */
[----:B------:R-:W-:Y:S03]  /*0850*/  BSSY.RECONVERGENT B5, `(.L_x_69) ;  /* 0x000002a000057945 */ /* 0x000fe60003800200 */
[----:B------:R-:W-:-:S04]  /*0860*/  ISETP.NE.AND P0, PT, R21, R0, PT ;  /* 0x000000001500720c */ /* 0x000fc80003f05270 */
[----:B------:R-:W-:-:S13]  /*0870*/  ISETP.EQ.OR P0, PT, R23, R0, !P0 ;  /* 0x000000001700720c */ /* 0x000fda0004702670 */
[----:B------:R-:W-:Y:S05]  /*0880*/  @P0 BRA `(.L_x_70) ;  /* 0x0000000000980947 */ /* 0x000fea0003800000 */
[----:B------:R-:W1:Y:S02]  /*0890*/  LDCU UR4, c[0x0][0x380] ;  /* 0x00007000ff0477ac */ /* 0x000e640008000800 */
[--C-:B-1-3--:R-:W-:Y:S02]  /*08a0*/  IMAD R3, R24, UR4, R0.reuse ;  /* 0x0000000418037c24 */ /* 0x10afe4000f8e0200 */
[----:B------:R-:W-:Y:S02]  /*08b0*/  IMAD R27, R22, UR4, R0 ;  /* 0x00000004161b7c24 */ /* 0x000fe4000f8e0200 */
[--C-:B0-----:R-:W-:Y:S01]  /*08c0*/  IMAD.WIDE R28, R3, 0x4, R12.reuse ;  /* 0x00000004031c7825 */ /* 0x101fe200078e020c */
[----:B------:R-:W3:Y:S03]  /*08d0*/  LDG.E R0, desc[UR6][R8.64] ;  /* 0x0000000608007981 */ /* 0x000ee6000c1e1900 */
[----:B------:R-:W-:-:S02]  /*08e0*/  IMAD.WIDE R30, R27, 0x4, R12 ;  /* 0x000000041b1e7825 */ /* 0x000fc400078e020c */
[----:B------:R-:W3:Y:S04]  /*08f0*/  LDG.E R29, desc[UR6][R28.64] ;  /* 0x000000061c1d7981 */ /* 0x000ee8000c1e1900 */
[----:B------:R-:W4:Y:S01]  /*0900*/  LDG.E R31, desc[UR6][R30.64] ;  /* 0x000000061e1f7981 */ /* 0x000f22000c1e1900 */
[----:B---3--:R-:W-:-:S05]  /*0910*/  IMAD.IADD R0, R0, 0x1, R29 ;  /* 0x0000000100007824 */ /* 0x008fca00078e021d */
        /* <DEDUP_REMOVED lines=22> */
.L_x_72:
[----:B------:R-:W-:Y:S05]  /*0a80*/  BSYNC.RECONVERGENT B6 ;  /* 0x0000000000067941 */ /* 0x000fea0003800200 */
.L_x_71:
[----:B------:R-:W2:Y:S04]  /*0a90*/  LDG.E R0, desc[UR6][R6.64] ;  /* 0x0000000606007981 */ /* 0x000ea8000c1e1900 */
[----:B------:R-:W2:Y:S02]  /*0aa0*/  LDG.E R27, desc[UR6][R18.64+0x8] ;  /* 0x00000806121b7981 */ /* 0x000ea4000c1e1900 */
[----:B--2---:R-:W-:-:S05]  /*0ab0*/  FADD R0, R0, -R27 ;  /* 0x8000001b00007221 */ /* 0x004fca0000000000 */
[----:B------:R-:W-:-:S05]  /*0ac0*/  FMNMX R0, RZ, R0, !PT ;  /* 0x00000000ff007209 */ /* 0x000fca0007800000 */
[----:B------:R-:W-:-:S05]  /*0ad0*/  FMUL R3, R0, R3 ;  /* 0x0000000300037220 */ /* 0x000fca0000400000 */
[----:B------:R4:W-:Y:S02]  /*0ae0*/  REDG.E.ADD.F32.FTZ.RN.STRONG.GPU desc[UR6][R4.64], R3 ;  /* 0x00000003040079a6 */ /* 0x0009e4000c12f306 */
.L_x_70:
[----:B------:R-:W-:Y:S05]  /*0af0*/  BSYNC.RECONVERGENT B5 ;  /* 0x0000000000057941 */ /* 0x000fea0003800200 */
.L_x_69:
[----:B------:R-:W-:Y:S01]  /*0b00*/  VIADD R27, R25, 0x3 ;  /* 0x00000003191b7836 */ /* 0x000fe20000000000 */
[----:B------:R-:W-:Y:S04]  /*0b10*/  BSSY.RECONVERGENT B5, `(.L_x_73) ;  /* 0x000002a000057945 */ /* 0x000fe80003800200 */
[----:B------:R-:W-:-:S04]  /*0b20*/  ISETP.NE.AND P0, PT, R21, R27, PT ;  /* 0x0000001b1500720c */ /* 0x000fc80003f05270 */
[----:B------:R-:W-:-:S13]  /*0b30*/  ISETP.EQ.OR P0, PT, R23, R27, !P0 ;  /* 0x0000001b1700720c */ /* 0x000fda0004702670 */
[----:B------:R-:W-:Y:S05]  /*0b40*/  @P0 BRA `(.L_x_74) ;  /* 0x0000000000980947 */ /* 0x000fea0003800000 */
[----:B------:R-:W1:Y:S01]  /*0b50*/  LDCU UR4, c[0x0][0x380] ;  /* 0x00007000ff0477ac */ /* 0x000e620008000800 */
[----:B------:R-:W5:Y:S01]  /*0b60*/  LDG.E R0, desc[UR6][R8.64] ;  /* 0x0000000608007981 */ /* 0x000f62000c1e1900 */
[--C-:B-1-34-:R-:W-:Y:S02]  /*0b70*/  IMAD R3, R24, UR4, R27.reuse ;  /* 0x0000000418037c24 */ /* 0x11afe4000f8e021b */
[----:B------:R-:W-:Y:S02]  /*0b80*/  IMAD R33, R22, UR4, R27 ;  /* 0x0000000416217c24 */ /* 0x000fe4000f8e021b */
[----:B0-----:R-:W-:-:S04]  /*0b90*/  IMAD.WIDE R28, R3, 0x4, R12 ;  /* 0x00000004031c7825 */ /* 0x001fc800078e020c */
[----:B------:R-:W-:Y:S02]  /*0ba0*/  IMAD.WIDE R30, R33, 0x4, R12 ;  /* 0x00000004211e7825 */ /* 0x000fe400078e020c */
[----:B------:R-:W5:Y:S04]  /*0bb0*/  LDG.E R29, desc[UR6][R28.64] ;  /* 0x000000061c1d7981 */ /* 0x000f68000c1e1900 */
[----:B------:R-:W3:Y:S01]  /*0bc0*/  LDG.E R31, desc[UR6][R30.64] ;  /* 0x000000061e1f7981 */ /* 0x000ee2000c1e1900 */
[----:B-----5:R-:W-:-:S04]  /*0bd0*/  IADD3 R0, PT, PT, R0, R29, RZ ;  /* 0x0000001d00007210 */ /* 0x020fc80007ffe0ff */
        /* <DEDUP_REMOVED lines=22> */
.L_x_76:
[----:B------:R-:W-:Y:S05]  /*0d40*/  BSYNC.RECONVERGENT B6 ;  /* 0x0000000000067941 */ /* 0x000fea0003800200 */
.L_x_75:
[----:B------:R-:W2:Y:S04]  /*0d50*/  LDG.E R19, desc[UR6][R18.64+0xc] ;  /* 0x00000c0612137981 */ /* 0x000ea8000c1e1900 */
[----:B------:R-:W2:Y:S02]  /*0d60*/  LDG.E R0, desc[UR6][R6.64] ;  /* 0x0000000606007981 */ /* 0x000ea4000c1e1900 */
[----:B--2---:R-:W-:-:S05]  /*0d70*/  FADD R0, R0, -R19 ;  /* 0x8000001300007221 */ /* 0x004fca0000000000 */
[----:B------:R-:W-:-:S05]  /*0d80*/  FMNMX R0, RZ, R0, !PT ;  /* 0x00000000ff007209 */ /* 0x000fca0007800000 */
[----:B------:R-:W-:-:S05]  /*0d90*/  FMUL R3, R0, R3 ;  /* 0x0000000300037220 */ /* 0x000fca0000400000 */
[----:B------:R0:W-:Y:S02]  /*0da0*/  REDG.E.ADD.F32.FTZ.RN.STRONG.GPU desc[UR6][R4.64], R3 ;  /* 0x00000003040079a6 */ /* 0x0001e4000c12f306 */
.L_x_74:
[----:B------:R-:W-:Y:S05]  /*0db0*/  BSYNC.RECONVERGENT B5 ;  /* 0x0000000000057941 */ /* 0x000fea0003800200 */
.L_x_73:
[----:B------:R-:W-:Y:S01]  /*0dc0*/  ISETP.NE.AND P0, PT, R27, R20, PT ;  /* 0x000000141b00720c */ /* 0x000fe20003f05270 */
[----:B------:R-:W-:-:S12]  /*0dd0*/  VIADD R25, R25, 0x4 ;  /* 0x0000000419197836 */ /* 0x000fd80000000000 */
[----:B------:R-:W-:Y:S05]  /*0de0*/  @P0 BRA `(.L_x_77) ;  /* 0xfffffff400300947 */ /* 0x000fea000383ffff */
[----:B------:R-:W-:Y:S05]  /*0df0*/  BSYNC B0 ;  /* 0x0000000000007941 */ /* 0x000fea0003800000 */
.L_x_60:
[----:B------:R-:W-:-:S13]  /*0e00*/  ISETP.NE.AND P0, PT, R26, RZ, PT ;  /* 0x000000ff1a00720c */ /* 0x000fda0003f05270 */
[----:B------:R-:W-:Y:S05]  /*0e10*/  @!P0 BRA `(.L_x_59) ;  /* 0x0000000800308947 */ /* 0x000fea0003800000 */
[----:B0-----:R-:W0:Y:S01]  /*0e20*/  LDC.64 R12, c[0x0][0x3a0] ;  /* 0x0000e800ff0c7b82 */ /* 0x001e220000000a00 */
[-C--:B------:R-:W-:Y:S01]  /*0e30*/  ISETP.NE.AND P0, PT, R21, R25.reuse, PT ;  /* 0x000000191500720c */ /* 0x080fe20003f05270 */
[----:B------:R-:W-:Y:S03]  /*0e40*/  BSSY.RECONVERGENT B0, `(.L_x_78) ;  /* 0x000002c000007945 */ /* 0x000fe60003800200 */
[----:B------:R-:W-:Y:S01]  /*0e50*/  ISETP.EQ.OR P0, PT, R23, R25, !P0 ;  /* 0x000000191700720c */ /* 0x000fe20004702670 */
[----:B0-----:R-:W-:-:S12]  /*0e60*/  IMAD.WIDE.U32 R12, R25, 0x4, R12 ;  /* 0x00000004190c7825 */ /* 0x001fd800078e000c */
[----:B------:R-:W-:Y:S05]  /*0e70*/  @P0 BRA `(.L_x_79) ;  /* 0x0000000000a00947 */ /* 0x000fea0003800000 */
[----:B------:R-:W2:Y:S01]  /*0e80*/  LDC.64 R16, c[0x0][0x390] ;  /* 0x0000e400ff107b82 */ /* 0x000ea20000000a00 */
[----:B------:R-:W3:Y:S01]  /*0e90*/  LDCU UR4, c[0x0][0x380] ;  /* 0x00007000ff0477ac */ /* 0x000ee20008000800 */
[----:B-1----:R-:W5:Y:S01]  /*0ea0*/  LDG.E R0, desc[UR6][R8.64] ;  /* 0x0000000608007981 */ /* 0x002f62000c1e1900 */
[--C-:B---34-:R-:W-:Y:S02]  /*0eb0*/  IMAD R3, R24, UR4, R25.reuse ;  /* 0x0000000418037c24 */ /* 0x118fe4000f8e0219 */
[----:B------:R-:W-:Y:S02]  /*0ec0*/  IMAD R19, R22, UR4, R25 ;  /* 0x0000000416137c24 */ /* 0x000fe4000f8e0219 */
[----:B--2---:R-:W-:-:S04]  /*0ed0*/  IMAD.WIDE R14, R3, 0x4, R16 ;  /* 0x00000004030e7825 */ /* 0x004fc800078e0210 */
[----:B------:R-:W-:Y:S02]  /*0ee0*/  IMAD.WIDE R16, R19, 0x4, R16 ;  /* 0x0000000413107825 */ /* 0x000fe400078e0210 */
[----:B------:R-:W5:Y:S04]  /*0ef0*/  LDG.E R15, desc[UR6][R14.64] ;  /* 0x000000060e0f7981 */ /* 0x000f68000c1e1900 */
[----:B------:R-:W2:Y:S01]  /*0f00*/  LDG.E R17, desc[UR6][R16.64] ;  /* 0x0000000610117981 */ /* 0x000ea2000c1e1900 */
[----:B-----5:R-:W-:-:S04]  /*0f10*/  IADD3 R0, PT, PT, R0, R15, RZ ;  /* 0x0000000f00007210 */ /* 0x020fc80007ffe0ff */
[----:B--2---:R-:W-:-:S13]  /*0f20*/  ISETP.NE.AND P0, PT, R0, R17, PT ;  /* 0x000000110000720c */ /* 0x004fda0003f05270 */
[----:B------:R-:W-:Y:S05]  /*0f30*/  @P0 BRA `(.L_x_79) ;  /* 0x0000000000700947 */ /* 0x000fea0003800000 */
[----:B------:R-:W0:Y:S01]  /*0f40*/  LDC.64 R14, c[0x0][0x398] ;  /* 0x0000e600ff0e7b82 */ /* 0x000e220000000a00 */
[----:B------:R-:W2:Y:S01]  /*0f50*/  LDG.E R0, desc[UR6][R10.64] ;  /* 0x000000060a007981 */ /* 0x000ea2000c1e1900 */
[----:B0-----:R-:W-:-:S06]  /*0f60*/  IMAD.WIDE R16, R19, 0x4, R14 ;  /* 0x0000000413107825 */ /* 0x001fcc00078e020e */
        /* <DEDUP_REMOVED lines=18> */
.L_x_81:
[----:B------:R-:W-:Y:S05]  /*1090*/  BSYNC.RECONVERGENT B5 ;  /* 0x0000000000057941 */ /* 0x000fea0003800200 */
.L_x_80:
[----:B------:R-:W2:Y:S04]  /*10a0*/  LDG.E R0, desc[UR6][R6.64] ;  /* 0x0000000606007981 */ /* 0x000ea8000c1e1900 */
[----:B------:R-:W2:Y:S02]  /*10b0*/  LDG.E R15, desc[UR6][R12.64] ;  /* 0x000000060c0f7981 */ /* 0x000ea4000c1e1900 */
[----:B--2---:R-:W-:-:S05]  /*10c0*/  FADD R0, R0, -R15 ;  /* 0x8000000f00007221 */ /* 0x004fca0000000000 */
[----:B------:R-:W-:-:S05]  /*10d0*/  FMNMX R0, RZ, R0, !PT ;  /* 0x00000000ff007209 */ /* 0x000fca0007800000 */
[----:B------:R-:W-:-:S05]  /*10e0*/  FMUL R3, R0, R3 ;  /* 0x0000000300037220 */ /* 0x000fca0000400000 */
[----:B------:R0:W-:Y:S02]  /*10f0*/  REDG.E.ADD.F32.FTZ.RN.STRONG.GPU desc[UR6][R4.64], R3 ;  /* 0x00000003040079a6 */ /* 0x0001e4000c12f306 */
.L_x_79:
[----:B-1----:R-:W-:Y:S05]  /*1100*/  BSYNC.RECONVERGENT B0 ;  /* 0x0000000000007941 */ /* 0x002fea0003800200 */
.L_x_78:
[----:B------:R-:W-:-:S13]  /*1110*/  ISETP.NE.AND P0, PT, R26, 0x1, PT ;  /* 0x000000011a00780c */ /* 0x000fda0003f05270 */
[----:B------:R-:W-:Y:S05]  /*1120*/  @!P0 BRA `(.L_x_59) ;  /* 0x00000004006c8947 */ /* 0x000fea0003800000 */
[----:B------:R-:W-:Y:S01]  /*1130*/  VIADD R0, R25, 0x1 ;  /* 0x0000000119007836 */ /* 0x000fe20000000000 */
[----:B------:R-:W-:Y:S04]  /*1140*/  BSSY.RECONVERGENT B0, `(.L_x_82) ;  /* 0x000002c000007945 */ /* 0x000fe80003800200 */
[----:B------:R-:W-:-:S04]  /*1150*/  ISETP.NE.AND P0, PT, R21, R0, PT ;  /* 0x000000001500720c */ /* 0x000fc80003f05270 */
[----:B------:R-:W-:-:S13]  /*1160*/  ISETP.EQ.OR P0, PT, R23, R0, !P0 ;  /* 0x000000001700720c */ /* 0x000fda0004702670 */
[----:B------:R-:W-:Y:S05]  /*1170*/  @P0 BRA `(.L_x_83) ;  /* 0x0000000000a00947 */ /* 0x000fea0003800000 */
[----:B--2---:R-:W1:Y:S01]  /*1180*/  LDC.64 R14, c[0x0][0x390] ;  /* 0x0000e400ff0e7b82 */ /* 0x004e620000000a00 */
[----:B------:R-:W0:Y:S02]  /*1190*/  LDCU UR4, c[0x0][0x380] ;  /* 0x00007000ff0477ac */ /* 0x000e240008000800 */
[--C-:B0--34-:R-:W-:Y:S02]  /*11a0*/  IMAD R3, R24, UR4, R0.reuse ;  /* 0x0000000418037c24 */ /* 0x119fe4000f8e0200 */
[----:B------:R-:W-:Y:S02]  /*11b0*/  IMAD R19, R22, UR4, R0 ;  /* 0x0000000416137c24 */ /* 0x000fe4000f8e0200 */
[----:B------:R-:W2:Y:S01]  /*11c0*/  LDG.E R0, desc[UR6][R8.64] ;  /* 0x0000000608007981 */ /* 0x000ea2000c1e1900 */
[----:B-1----:R-:W-:-:S04]  /*11d0*/  IMAD.WIDE R16, R3, 0x4, R14 ;  /* 0x0000000403107825 */ /* 0x002fc800078e020e */
[----:B------:R-:W-:Y:S02]  /*11e0*/  IMAD.WIDE R14, R19, 0x4, R14 ;  /* 0x00000004130e7825 */ /* 0x000fe400078e020e */
[----:B------:R-:W2:Y:S04]  /*11f0*/  LDG.E R17, desc[UR6][R16.64] ;  /* 0x0000000610117981 */ /* 0x000ea8000c1e1900 */
[----:B------:R-:W3:Y:S01]  /*1200*/  LDG.E R15, desc[UR6][R14.64] ;  /* 0x000000060e0f7981 */ /* 0x000ee2000c1e1900 */
[----:B--2---:R-:W-:-:S04]  /*1210*/  IADD3 R0, PT, PT, R0, R17, RZ ;  /* 0x0000001100007210 */ /* 0x004fc80007ffe0ff */
[----:B---3--:R-:W-:-:S13]  /*1220*/  ISETP.NE.AND P0, PT, R0, R15, PT ;  /* 0x0000000f0000720c */ /* 0x008fda0003f05270 */
        /* <DEDUP_REMOVED lines=22> */
.L_x_85:
[----:B------:R-:W-:Y:S05]  /*1390*/  BSYNC.RECONVERGENT B5 ;  /* 0x0000000000057941 */ /* 0x000fea0003800200 */
.L_x_84:
[----:B------:R-:W2:Y:S04]  /*13a0*/  LDG.E R0, desc[UR6][R6.64] ;  /* 0x0000000606007981 */ /* 0x000ea8000c1e1900 */
[----:B------:R-:W2:Y:S02]  /*13b0*/  LDG.E R15, desc[UR6][R12.64+0x4] ;  /* 0x000004060c0f7981 */ /* 0x000ea4000c1e1900 */
[----:B--2---:R-:W-:-:S05]  /*13c0*/  FADD R0, R0, -R15 ;  /* 0x8000000f00007221 */ /* 0x004fca0000000000 */
[----:B------:R-:W-:-:S05]  /*13d0*/  FMNMX R0, RZ, R0, !PT ;  /* 0x00000000ff007209 */ /* 0x000fca0007800000 */
[----:B------:R-:W-:-:S05]  /*13e0*/  FMUL R3, R0, R3 ;  /* 0x0000000300037220 */ /* 0x000fca0000400000 */
[----:B------:R1:W-:Y:S02]  /*13f0*/  REDG.E.ADD.F32.FTZ.RN.STRONG.GPU desc[UR6][R4.64], R3 ;  /* 0x00000003040079a6 */ /* 0x0003e4000c12f306 */
.L_x_83:
[----:B------:R-:W-:Y:S05]  /*1400*/  BSYNC.RECONVERGENT B0 ;  /* 0x0000000000007941 */ /* 0x000fea0003800200 */
.L_x_82:
[----:B------:R-:W-:-:S05]  /*1410*/  VIADD R25, R25, 0x2 ;  /* 0x0000000219197836 */ /* 0x000fca0000000000 */
[----:B------:R-:W-:-:S04]  /*1420*/  ISETP.NE.AND P0, PT, R21, R25, PT ;  /* 0x000000191500720c */ /* 0x000fc80003f05270 */
[----:B------:R-:W-:-:S04]  /*1430*/  ISETP.EQ.OR P0, PT, R23, R25, !P0 ;  /* 0x000000191700720c */ /* 0x000fc80004702670 */
[----:B------:R-:W-:-:S13]  /*1440*/  ISETP.EQ.OR P0, PT, R26, 0x2, P0 ;  /* 0x000000021a00780c */ /* 0x000fda0000702670 */
[----:B------:R-:W-:Y:S05]  /*1450*/  @P0 BRA `(.L_x_59) ;  /* 0x0000000000a00947 */ /* 0x000fea0003800000 */
[----:B------:R-:W2:Y:S01]  /*1460*/  LDC.64 R16, c[0x0][0x390] ;  /* 0x0000e400ff107b82 */ /* 0x000ea20000000a00 */
[----:B------:R-:W0:Y:S01]  /*1470*/  LDCU UR4, c[0x0][0x380] ;  /* 0x00007000ff0477ac */ /* 0x000e220008000800 */
[----:B------:R-:W5:Y:S01]  /*1480*/  LDG.E R8, desc[UR6][R8.64] ;  /* 0x0000000608087981 */ /* 0x000f62000c1e1900 */
[--C-:B01-34-:R-:W-:Y:S02]  /*1490*/  IMAD R3, R24, UR4, R25.reuse ;  /* 0x0000000418037c24 */ /* 0x11bfe4000f8e0219 */
        /* <DEDUP_REMOVED lines=29> */
.L_x_87:
[----:B------:R-:W-:Y:S05]  /*1670*/  BSYNC.RECONVERGENT B0 ;  /* 0x0000000000007941 */ /* 0x000fea0003800200 */
.L_x_86:
[----:B------:R-:W2:Y:S04]  /*1680*/  LDG.E R13, desc[UR6][R12.64+0x8] ;  /* 0x000008060c0d7981 */ /* 0x000ea8000c1e1900 */
[----:B------:R-:W2:Y:S02]  /*1690*/  LDG.E R0, desc[UR6][R6.64] ;  /* 0x0000000606007981 */ /* 0x000ea4000c1e1900 */
[----:B--2---:R-:W-:-:S05]  /*16a0*/  FADD R0, R0, -R13 ;  /* 0x8000000d00007221 */ /* 0x004fca0000000000 */
[----:B------:R-:W-:-:S05]  /*16b0*/  FMNMX R0, RZ, R0, !PT ;  /* 0x00000000ff007209 */ /* 0x000fca0007800000 */
[----:B------:R-:W-:-:S05]  /*16c0*/  FMUL R3, R0, R3 ;  /* 0x0000000300037220 */ /* 0x000fca0000400000 */
[----:B------:R0:W-:Y:S02]  /*16d0*/  REDG.E.ADD.F32.FTZ.RN.STRONG.GPU desc[UR6][R4.64], R3 ;  /* 0x00000003040079a6 */ /* 0x0001e4000c12f306 */
.L_x_59:
[----:B-1----:R-:W-:Y:S05]  /*16e0*/  BSYNC B1 ;  /* 0x0000000000017941 */ /* 0x002fea0003800000 */
.L_x_58:
[----:B------:R-:W1:Y:S01]  /*16f0*/  LDCU UR4, c[0x0][0x380] ;  /* 0x00007000ff0477ac */ /* 0x000e620008000800 */
[----:B------:R-:W-:Y:S01]  /*1700*/  VIADD R23, R23, 0x20 ;  /* 0x0000002017177836 */ /* 0x000fe20000000000 */
[----:B-1----:R-:W-:-:S04]  /*1710*/  MOV R0, UR4 ;  /* 0x0000000400007c02 */ /* 0x002fc80008000f00 */
[----:B------:R-:W-:-:S13]  /*1720*/  ISETP.GT.AND P0, PT, R23, R0, PT ;  /* 0x000000001700720c */ /* 0x000fda0003f04270 */
[----:B------:R-:W-:Y:S05]  /*1730*/  @!P0 BRA `(.L_x_88) ;  /* 0xffffffe800808947 */ /* 0x000fea000383ffff */
.L_x_57:
[----:B-1----:R-:W-:Y:S05]  /*1740*/  BSYNC B2 ;  /* 0x0000000000027941 */ /* 0x002fea0003800000 */
.L_x_56:
[----:B------:R-:W-:-:S04]  /*1750*/  IADD3 R21, PT, PT, R21, 0x400, RZ ;  /* 0x0000040015157810 */ /* 0x000fc80007ffe0ff */
[----:B------:R-:W-:-:S13]  /*1760*/  ISETP.GT.AND P0, PT, R21, R0, PT ;  /* 0x000000001500720c */ /* 0x000fda0003f04270 */
[----:B------:R-:W-:Y:S05]  /*1770*/  @!P0 BRA `(.L_x_89) ;  /* 0xffffffe8004c8947 */ /* 0x000fea000383ffff */
[----:B------:R-:W-:Y:S05]  /*1780*/  EXIT ;  /* 0x000000000000794d */ /* 0x000fea0003800000 */
        .weak           $__internal_0_$__cuda_sm3x_div_rn_noftz_f32_slowpath
        .type           $__internal_0_$__cuda_sm3x_div_rn_noftz_f32_slowpath,@function
        .size           $__internal_0_$__cuda_sm3x_div_rn_noftz_f32_slowpath,(.L_x_136 - $__internal_0_$__cuda_sm3x_div_rn_noftz_f32_slowpath)
$__internal_0_$__cuda_sm3x_div_rn_noftz_f32_slowpath:
[----:B------:R-:W-:Y:S01]  /*1790*/  SHF.R.U32.HI R28, RZ, 0x17, R3 ;  /* 0x00000017ff1c7819 */ /* 0x000fe20000011603 */
[----:B------:R-:W-:Y:S01]  /*17a0*/  BSSY.RECONVERGENT B3, `(.L_x_90) ;  /* 0x0000062000037945 */ /* 0x000fe20003800200 */
[----:B------:R-:W-:Y:S02]  /*17b0*/  SHF.R.U32.HI R31, RZ, 0x17, R0 ;  /* 0x00000017ff1f7819 */ /* 0x000fe40000011600 */
[----:B------:R-:W-:Y:S02]  /*17c0*/  LOP3.LUT R28, R28, 0xff, RZ, 0xc0, !PT ;  /* 0x000000ff1c1c7812 */ /* 0x000fe400078ec0ff */
[----:B------:R-:W-:-:S03]  /*17d0*/  LOP3.LUT R31, R31, 0xff, RZ, 0xc0, !PT ;  /* 0x000000ff1f1f7812 */ /* 0x000fc600078ec0ff */
[----:B------:R-:W-:Y:S01]  /*17e0*/  VIADD R33, R28, 0xffffffff ;  /* 0xffffffff1c217836 */ /* 0x000fe20000000000 */
[----:B------:R-:W-:-:S04]  /*17f0*/  IADD3 R32, PT, PT, R31, -0x1, RZ ;  /* 0xffffffff1f207810 */ /* 0x000fc80007ffe0ff */
[----:B------:R-:W-:-:S04]  /*1800*/  ISETP.GT.U32.AND P0, PT, R33, 0xfd, PT ;  /* 0x000000fd2100780c */ /* 0x000fc80003f04070 */
[----:B------:R-:W-:-:S13]  /*1810*/  ISETP.GT.U32.OR P0, PT, R32, 0xfd, P0 ;  /* 0x000000fd2000780c */ /* 0x000fda0000704470 */
[----:B------:R-:W-:Y:S01]  /*1820*/  @!P0 MOV R29, RZ ;  /* 0x000000ff001d8202 */ /* 0x000fe20000000f00 */
[----:B------:R-:W-:Y:S06]  /*1830*/  @!P0 BRA `(.L_x_91) ;  /* 0x00000000005c8947 */ /* 0x000fec0003800000 */
[----:B------:R-:W-:Y:S02]  /*1840*/  FSETP.GTU.FTZ.AND P0, PT, |R0|, +INF , PT ;  /* 0x7f8000000000780b */ /* 0x000fe40003f1c200 */
[----:B------:R-:W-:-:S04]  /*1850*/  FSETP.GTU.FTZ.AND P1, PT, |R3|, +INF , PT ;  /* 0x7f8000000300780b */ /* 0x000fc80003f3c200 */
[----:B------:R-:W-:-:S13]  /*1860*/  PLOP3.LUT P0, PT, P0, P1, PT, 0xf8, 0x8f ;  /* 0x00000000008f781c */ /* 0x000fda0000703f70 */
[----:B------:R-:W-:Y:S05]  /*1870*/  @P0 BRA `(.L_x_92) ;  /* 0x00000004004c0947 */ /* 0x000fea0003800000 */
[----:B------:R-:W-:-:S13]  /*1880*/  LOP3.LUT P0, RZ, R3, 0x7fffffff, R0, 0xc8, !PT ;  /* 0x7fffffff03ff7812 */ /* 0x000fda000780c800 */
[----:B------:R-:W-:Y:S05]  /*1890*/  @!P0 BRA `(.L_x_93) ;  /* 0x00000004003c8947 */ /* 0x000fea0003800000 */
[C---:B------:R-:W-:Y:S02]  /*18a0*/  FSETP.NEU.FTZ.AND P2, PT, |R0|.reuse, +INF , PT ;  /* 0x7f8000000000780b */ /* 0x040fe40003f5d200 */
[----:B------:R-:W-:Y:S02]  /*18b0*/  FSETP.NEU.FTZ.AND P1, PT, |R3|, +INF , PT ;  /* 0x7f8000000300780b */ /* 0x000fe40003f3d200 */
[----:B------:R-:W-:-:S11]  /*18c0*/  FSETP.NEU.FTZ.AND P0, PT, |R0|, +INF , PT ;  /* 0x7f8000000000780b */ /* 0x000fd60003f1d200 */
[----:B------:R-:W-:Y:S05]  /*18d0*/  @!P1 BRA !P2, `(.L_x_93) ;  /* 0x00000004002c9947 */ /* 0x000fea0005000000 */
[----:B------:R-:W-:-:S04]  /*18e0*/  LOP3.LUT P2, RZ, R0, 0x7fffffff, RZ, 0xc0, !PT ;  /* 0x7fffffff00ff7812 */ /* 0x000fc8000784c0ff */
[----:B------:R-:W-:-:S13]  /*18f0*/  PLOP3.LUT P1, PT, P1, P2, PT, 0x2f, 0xf2 ;  /* 0x0000000000f2781c */ /* 0x000fda0000f24577 */
[----:B------:R-:W-:Y:S05]  /*1900*/  @P1 BRA `(.L_x_94) ;  /* 0x0000000400181947 */ /* 0x000fea0003800000 */
[----:B------:R-:W-:-:S04]  /*1910*/  LOP3.LUT P1, RZ, R3, 0x7fffffff, RZ, 0xc0, !PT ;  /* 0x7fffffff03ff7812 */ /* 0x000fc8000782c0ff */
[----:B------:R-:W-:-:S13]  /*1920*/  PLOP3.LUT P0, PT, P0, P1, PT, 0x2f, 0xf2 ;  /* 0x0000000000f2781c */ /* 0x000fda0000702577 */
[----:B------:R-:W-:Y:S05]  /*1930*/  @P0 BRA `(.L_x_95) ;  /* 0x0000000400000947 */ /* 0x000fea0003800000 */
[----:B------:R-:W-:Y:S02]  /*1940*/  ISETP.GE.AND P0, PT, R32, RZ, PT ;  /* 0x000000ff2000720c */ /* 0x000fe40003f06270 */
[----:B------:R-:W-:-:S11]  /*1950*/  ISETP.GE.AND P1, PT, R33, RZ, PT ;  /* 0x000000ff2100720c */ /* 0x000fd60003f26270 */
[----:B------:R-:W-:Y:S01]  /*1960*/  @P0 IMAD.MOV.U32 R29, RZ, RZ, RZ ;  /* 0x000000ffff1d0224 */ /* 0x000fe200078e00ff */
[----:B------:R-:W-:Y:S01]  /*1970*/  @!P0 MOV R29, 0xffffffc0 ;  /* 0xffffffc0001d8802 */ /* 0x000fe20000000f00 */
[----:B------:R-:W-:Y:S01]  /*1980*/  @!P0 FFMA R0, R0, 1.84467440737095516160e+19, RZ ;  /* 0x5f80000000008823 */ /* 0x000fe200000000ff */
[----:B------:R-:W-:Y:S02]  /*1990*/  @!P1 FFMA R3, R3, 1.84467440737095516160e+19, RZ ;  /* 0x5f80000003039823 */ /* 0x000fe400000000ff */
[----:B------:R-:W-:-:S07]  /*19a0*/  @!P1 IADD3 R29, PT, PT, R29, 0x40, RZ ;  /* 0x000000401d1d9810 */ /* 0x000fce0007ffe0ff */
.L_x_91:
[----:B------:R-:W-:Y:S01]  /*19b0*/  LEA R32, R28, 0xc0800000, 0x17 ;  /* 0xc08000001c207811 */ /* 0x000fe200078eb8ff */
[----:B------:R-:W-:Y:S01]  /*19c0*/  BSSY.RECONVERGENT B4, `(.L_x_96) ;  /* 0x0000036000047945 */ /* 0x000fe20003800200 */
[----:B------:R-:W-:-:S03]  /*19d0*/  IADD3 R31, PT, PT, R31, -0x7f, RZ ;  /* 0xffffff811f1f7810 */ /* 0x000fc60007ffe0ff */
[----:B------:R-:W-:Y:S02]  /*19e0*/  IMAD.IADD R34, R3, 0x1, -R32 ;  /* 0x0000000103227824 */ /* 0x000fe400078e0a20 */
[C---:B------:R-:W-:Y:S02]  /*19f0*/  IMAD R0, R31.reuse, -0x800000, R0 ;  /* 0xff8000001f007824 */ /* 0x040fe400078e0200 */
[----:B------:R0:W1:Y:S01]  /*1a00*/  MUFU.RCP R32, R34 ;  /* 0x0000002200207308 */ /* 0x0000620000001000 */
[----:B------:R-:W-:Y:S01]  /*1a10*/  FADD.FTZ R33, -R34, -RZ ;  /* 0x800000ff22217221 */ /* 0x000fe20000010100 */
[----:B0-----:R-:W-:-:S04]  /*1a20*/  IADD3 R34, PT, PT, R31, 0x7f, -R28 ;  /* 0x0000007f1f227810 */ /* 0x001fc80007ffe81c */
[----:B------:R-:W-:Y:S01]  /*1a30*/  IADD3 R29, PT, PT, R34, R29, RZ ;  /* 0x0000001d221d7210 */ /* 0x000fe20007ffe0ff */
[----:B-1----:R-:W-:-:S04]  /*1a40*/  FFMA R3, R32, R33, 1 ;  /* 0x3f80000020037423 */ /* 0x002fc80000000021 */
[----:B------:R-:W-:-:S04]  /*1a50*/  FFMA R3, R32, R3, R32 ;  /* 0x0000000320037223 */ /* 0x000fc80000000020 */
[----:B------:R-:W-:-:S04]  /*1a60*/  FFMA R32, R0, R3, RZ ;  /* 0x0000000300207223 */ /* 0x000fc800000000ff */
[----:B------:R-:W-:-:S04]  /*1a70*/  FFMA R35, R33, R32, R0 ;  /* 0x0000002021237223 */ /* 0x000fc80000000000 */
[----:B------:R-:W-:-:S04]  /*1a80*/  FFMA R32, R3, R35, R32 ;  /* 0x0000002303207223 */ /* 0x000fc80000000020 */
[----:B------:R-:W-:-:S04]  /*1a90*/  FFMA R33, R33, R32, R0 ;  /* 0x0000002021217223 */ /* 0x000fc80000000000 */
[----:B------:R-:W-:-:S05]  /*1aa0*/  FFMA R0, R3, R33, R32 ;  /* 0x0000002103007223 */ /* 0x000fca0000000020 */
[----:B------:R-:W-:-:S04]  /*1ab0*/  SHF.R.U32.HI R28, RZ, 0x17, R0 ;  /* 0x00000017ff1c7819 */ /* 0x000fc80000011600 */
[----:B------:R-:W-:-:S05]  /*1ac0*/  LOP3.LUT R28, R28, 0xff, RZ, 0xc0, !PT ;  /* 0x000000ff1c1c7812 */ /* 0x000fca00078ec0ff */
[----:B------:R-:W-:-:S05]  /*1ad0*/  IMAD.IADD R28, R28, 0x1, R29 ;  /* 0x000000011c1c7824 */ /* 0x000fca00078e021d */
[----:B------:R-:W-:-:S04]  /*1ae0*/  IADD3 R31, PT, PT, R28, -0x1, RZ ;  /* 0xffffffff1c1f7810 */ /* 0x000fc80007ffe0ff */
[----:B------:R-:W-:-:S13]  /*1af0*/  ISETP.GE.U32.AND P0, PT, R31, 0xfe, PT ;  /* 0x000000fe1f00780c */ /* 0x000fda0003f06070 */
[----:B------:R-:W-:Y:S05]  /*1b00*/  @!P0 BRA `(.L_x_97) ;  /* 0x0000000000808947 */ /* 0x000fea0003800000 */
[----:B------:R-:W-:-:S13]  /*1b10*/  ISETP.GT.AND P0, PT, R28, 0xfe, PT ;  /* 0x000000fe1c00780c */ /* 0x000fda0003f04270 */
[----:B------:R-:W-:Y:S05]  /*1b20*/  @P0 BRA `(.L_x_98) ;  /* 0x00000000006c0947 */ /* 0x000fea0003800000 */
[----:B------:R-:W-:-:S13]  /*1b30*/  ISETP.GE.AND P0, PT, R28, 0x1, PT ;  /* 0x000000011c00780c */ /* 0x000fda0003f06270 */
[----:B------:R-:W-:Y:S05]  /*1b40*/  @P0 BRA `(.L_x_99) ;  /* 0x0000000000740947 */ /* 0x000fea0003800000 */
[----:B------:R-:W-:Y:S02]  /*1b50*/  ISETP.GE.AND P0, PT, R28, -0x18, PT ;  /* 0xffffffe81c00780c */ /* 0x000fe40003f06270 */
[----:B------:R-:W-:-:S11]  /*1b60*/  LOP3.LUT R0, R0, 0x80000000, RZ, 0xc0, !PT ;  /* 0x8000000000007812 */ /* 0x000fd600078ec0ff */
[----:B------:R-:W-:Y:S05]  /*1b70*/  @!P0 BRA `(.L_x_99) ;  /* 0x0000000000688947 */ /* 0x000fea0003800000 */
[-CC-:B------:R-:W-:Y:S01]  /*1b80*/  FFMA.RZ R29, R3, R33.reuse, R32.reuse ;  /* 0x00000021031d7223 */ /* 0x180fe2000000c020 */
[C---:B------:R-:W-:Y:S02]  /*1b90*/  IADD3 R34, PT, PT, R28.reuse, 0x20, RZ ;  /* 0x000000201c227810 */ /* 0x040fe40007ffe0ff */
[C---:B------:R-:W-:Y:S02]  /*1ba0*/  ISETP.NE.AND P2, PT, R28.reuse, RZ, PT ;  /* 0x000000ff1c00720c */ /* 0x040fe40003f45270 */
[----:B------:R-:W-:Y:S01]  /*1bb0*/  LOP3.LUT R31, R29, 0x7fffff, RZ, 0xc0, !PT ;  /* 0x007fffff1d1f7812 */ /* 0x000fe200078ec0ff */
[CCC-:B------:R-:W-:Y:S01]  /*1bc0*/  FFMA.RP R29, R3.reuse, R33.reuse, R32.reuse ;  /* 0x00000021031d7223 */ /* 0x1c0fe20000008020 */
[----:B------:R-:W-:Y:S01]  /*1bd0*/  ISETP.NE.AND P1, PT, R28, RZ, PT ;  /* 0x000000ff1c00720c */ /* 0x000fe20003f25270 */
[----:B------:R-:W-:Y:S01]  /*1be0*/  FFMA.RM R32, R3, R33, R32 ;  /* 0x0000002103207223 */ /* 0x000fe20000004020 */
[----:B------:R-:W-:Y:S01]  /*1bf0*/  LOP3.LUT R31, R31, 0x800000, RZ, 0xfc, !PT ;  /* 0x008000001f1f7812 */ /* 0x000fe200078efcff */
[----:B------:R-:W-:-:S03]  /*1c00*/  IMAD.MOV R28, RZ, RZ, -R28 ;  /* 0x000000ffff1c7224 */ /* 0x000fc600078e0a1c */
[----:B------:R-:W-:Y:S02]  /*1c10*/  SHF.L.U32 R34, R31, R34, RZ ;  /* 0x000000221f227219 */ /* 0x000fe400000006ff */
[----:B------:R-:W-:Y:S02]  /*1c20*/  FSETP.NEU.FTZ.AND P0, PT, R29, R32, PT ;  /* 0x000000201d00720b */ /* 0x000fe40003f1d000 */
[----:B------:R-:W-:Y:S02]  /*1c30*/  SEL R28, R28, RZ, P2 ;  /* 0x000000ff1c1c7207 */ /* 0x000fe40001000000 */
[----:B------:R-:W-:Y:S02]  /*1c40*/  ISETP.NE.AND P1, PT, R34, RZ, P1 ;  /* 0x000000ff2200720c */ /* 0x000fe40000f25270 */
[----:B------:R-:W-:Y:S02]  /*1c50*/  SHF.R.U32.HI R28, RZ, R28, R31 ;  /* 0x0000001cff1c7219 */ /* 0x000fe4000001161f */
[----:B------:R-:W-:-:S02]  /*1c60*/  PLOP3.LUT P0, PT, P0, P1, PT, 0xf8, 0x8f ;  /* 0x00000000008f781c */ /* 0x000fc40000703f70 */
[----:B------:R-:W-:Y:S02]  /*1c70*/  SHF.R.U32.HI R32, RZ, 0x1, R28 ;  /* 0x00000001ff207819 */ /* 0x000fe4000001161c */
[----:B------:R-:W-:-:S04]  /*1c80*/  SEL R3, RZ, 0x1, !P0 ;  /* 0x00000001ff037807 */ /* 0x000fc80004000000 */
[----:B------:R-:W-:-:S04]  /*1c90*/  LOP3.LUT R3, R3, 0x1, R32, 0xf8, !PT ;  /* 0x0000000103037812 */ /* 0x000fc800078ef820 */
[----:B------:R-:W-:-:S04]  /*1ca0*/  LOP3.LUT R3, R3, R28, RZ, 0xc0, !PT ;  /* 0x0000001c03037212 */ /* 0x000fc800078ec0ff */
[----:B------:R-:W-:-:S04]  /*1cb0*/  IADD3 R3, PT, PT, R32, R3, RZ ;  /* 0x0000000320037210 */ /* 0x000fc80007ffe0ff */
[----:B------:R-:W-:Y:S01]  /*1cc0*/  LOP3.LUT R0, R3, R0, RZ, 0xfc, !PT ;  /* 0x0000000003007212 */ /* 0x000fe200078efcff */
[----:B------:R-:W-:Y:S06]  /*1cd0*/  BRA `(.L_x_99) ;  /* 0x0000000000107947 */ /* 0x000fec0003800000 */
.L_x_98:
[----:B------:R-:W-:-:S04]  /*1ce0*/  LOP3.LUT R0, R0, 0x80000000, RZ, 0xc0, !PT ;  /* 0x8000000000007812 */ /* 0x000fc800078ec0ff */
[----:B------:R-:W-:Y:S01]  /*1cf0*/  LOP3.LUT R0, R0, 0x7f800000, RZ, 0xfc, !PT ;  /* 0x7f80000000007812 */ /* 0x000fe200078efcff */
[----:B------:R-:W-:Y:S06]  /*1d00*/  BRA `(.L_x_99) ;  /* 0x0000000000047947 */ /* 0x000fec0003800000 */
.L_x_97:
[----:B------:R-:W-:-:S07]  /*1d10*/  LEA R0, R29, R0, 0x17 ;  /* 0x000000001d007211 */ /* 0x000fce00078eb8ff */
.L_x_99:
[----:B------:R-:W-:Y:S05]  /*1d20*/  BSYNC.RECONVERGENT B4 ;  /* 0x0000000000047941 */ /* 0x000fea0003800200 */
.L_x_96:
[----:B------:R-:W-:Y:S05]  /*1d30*/  BRA `(.L_x_100) ;  /* 0x0000000000207947 */ /* 0x000fea0003800000 */
.L_x_95:
[----:B------:R-:W-:-:S04]  /*1d40*/  LOP3.LUT R0, R3, 0x80000000, R0, 0x48, !PT ;  /* 0x8000000003007812 */ /* 0x000fc800078e4800 */
[----:B------:R-:W-:Y:S01]  /*1d50*/  LOP3.LUT R0, R0, 0x7f800000, RZ, 0xfc, !PT ;  /* 0x7f80000000007812 */ /* 0x000fe200078efcff */
[----:B------:R-:W-:Y:S06]  /*1d60*/  BRA `(.L_x_100) ;  /* 0x0000000000147947 */ /* 0x000fec0003800000 */
.L_x_94:
[----:B------:R-:W-:Y:S01]  /*1d70*/  LOP3.LUT R0, R3, 0x80000000, R0, 0x48, !PT ;  /* 0x8000000003007812 */ /* 0x000fe200078e4800 */
[----:B------:R-:W-:Y:S06]  /*1d80*/  BRA `(.L_x_100) ;  /* 0x00000000000c7947 */ /* 0x000fec0003800000 */
.L_x_93:
[----:B------:R-:W0:Y:S01]  /*1d90*/  MUFU.RSQ R0, -QNAN ;  /* 0xffc0000000007908 */ /* 0x000e220000001400 */
[----:B------:R-:W-:Y:S05]  /*1da0*/  BRA `(.L_x_100) ;  /* 0x0000000000047947 */ /* 0x000fea0003800000 */
.L_x_92:
[----:B------:R-:W-:-:S07]  /*1db0*/  FADD.FTZ R0, R0, R3 ;  /* 0x0000000300007221 */ /* 0x000fce0000010000 */
.L_x_100:
[----:B------:R-:W-:Y:S05]  /*1dc0*/  BSYNC.RECONVERGENT B3 ;  /* 0x0000000000037941 */ /* 0x000fea0003800200 */
.L_x_90:
[----:B------:R-:W-:Y:S01]  /*1dd0*/  HFMA2 R29, -RZ, RZ, 0, 0 ;  /* 0x00000000ff1d7431 */ /* 0x000fe200000001ff */
[----:B------:R-:W-:Y:S01]  /*1de0*/  MOV R28, R30 ;  /* 0x0000001e001c7202 */ /* 0x000fe20000000f00 */
[----:B0-----:R-:W-:-:S03]  /*1df0*/  IMAD.MOV.U32 R3, RZ, RZ, R0 ;  /* 0x000000ffff037224 */ /* 0x001fc600078e0000 */
[----:B------:R-:W-:Y:S05]  /*1e00*/  RET.REL.NODEC R28 `(_Z20percolation_estimateiiPfPiS0_S_) ;  /* 0xffffffe01c7c7950 */ /* 0x000fea0003c3ffff */
.L_x_101:
        /* <DEDUP_REMOVED lines=15> */
.L_x_136:


//--------------------- .text._Z3bfsiiPiS_S_S_PfS_S_ --------------------------
	.section	.text._Z3bfsiiPiS_S_S_PfS_S_,"ax",@progbits
	.align	128
        .global         _Z3bfsiiPiS_S_S_PfS_S_
        .type           _Z3bfsiiPiS_S_S_PfS_S_,@function
        .size           _Z3bfsiiPiS_S_S_PfS_S_,(.L_x_140 - _Z3bfsiiPiS_S_S_PfS_S_)
        .other          _Z3bfsiiPiS_S_S_PfS_S_,@"STO_CUDA_ENTRY STV_DEFAULT"
_Z3bfsiiPiS_S_S_PfS_S_:
.text._Z3bfsiiPiS_S_S_PfS_S_:
[----:B------:R-:W-:Y:S01]  /*0000*/  LDC R1, c[0x0][0x37c] ;  /* 0x0000df00ff017b82 */ /* 0x000fe20000000800 */
[----:B------:R-:W0:Y:S07]  /*0010*/  S2R R6, SR_CTAID.X ;  /* 0x0000000000067919 */ /* 0x000e2e0000002500 */
[----:B------:R-:W0:Y:S02]  /*0020*/  LDC R15, c[0x0][0x380] ;  /* 0x0000e000ff0f7b82 */ /* 0x000e240000000800 */
[----:B0-----:R-:W-:-:S13]  /*0030*/  ISETP.GE.AND P0, PT, R6, R15, PT ;  /* 0x0000000f0600720c */ /* 0x001fda0003f06270 */
[----:B------:R-:W-:Y:S05]  /*0040*/  @P0 EXIT ;  /* 0x000000000000094d */ /* 0x000fea0003800000 */
[----:B------:R-:W0:Y:S01]  /*0050*/  S2R R0, SR_TID.X ;  /* 0x0000000000007919 */ /* 0x000e220000002100 */
[----:B------:R-:W1:Y:S01]  /*0060*/  LDCU.64 UR4, c[0x0][0x3a8] ;  /* 0x00007500ff0477ac */ /* 0x000e620008000a00 */
[----:B------:R-:W-:Y:S01]  /*0070*/  IMAD R7, R6, R15, R6 ;  /* 0x0000000f06077224 */ /* 0x000fe200078e0206 */
[----:B------:R-:W2:Y:S01]  /*0080*/  LDC.64 R12, c[0x0][0x3a0] ;  /* 0x0000e800ff0c7b82 */ /* 0x000ea20000000a00 */
[----:B------:R-:W3:Y:S02]  /*0090*/  LDCU.64 UR6, c[0x0][0x358] ;  /* 0x00006b00ff0677ac */ /* 0x000ee40008000a00 */
[----:B------:R-:W-:-:S05]  /*00a0*/  IMAD.WIDE.U32 R2, R7, 0x4, RZ ;  /* 0x0000000407027825 */ /* 0x000fca00078e00ff */
[----:B------:R-:W4:Y:S08]  /*00b0*/  LDC.64 R10, c[0x0][0x3a8] ;  /* 0x0000ea00ff0a7b82 */ /* 0x000f300000000a00 */
[----:B------:R-:W5:Y:S01]  /*00c0*/  LDC.64 R8, c[0x0][0x398] ;  /* 0x0000e600ff087b82 */ /* 0x000f620000000a00 */
[----:B--2---:R-:W-:-:S04]  /*00d0*/  IMAD.WIDE.U32 R12, R7, 0x4, R12 ;  /* 0x00000004070c7825 */ /* 0x004fc800078e000c */
[----:B0-----:R-:W-:-:S04]  /*00e0*/  IMAD.WIDE.U32 R4, R0, 0x4, R2 ;  /* 0x0000000400047825 */ /* 0x001fc800078e0002 */
[----:B------:R-:W-:Y:S01]  /*00f0*/  IMAD.IADD R3, R15, 0x1, -R0 ;  /* 0x000000010f037824 */ /* 0x000fe200078e0a00 */
[----:B-1----:R-:W-:Y:S01]  /*0100*/  IADD3 R2, P0, PT, R4, UR4, RZ ;  /* 0x0000000404027c10 */ /* 0x002fe2000ff1e0ff */
[----:B----4-:R-:W-:-:S03]  /*0110*/  IMAD.WIDE.U32 R10, R7, 0x4, R10 ;  /* 0x00000004070a7825 */ /* 0x010fc600078e000a */
[----:B------:R-:W-:Y:S02]  /*0120*/  IADD3 R2, P1, PT, R2, 0x400, RZ ;  /* 0x0000040002027810 */ /* 0x000fe40007f3e0ff */
[----:B------:R-:W-:Y:S01]  /*0130*/  LEA.HI R24, R3, 0x1, RZ, 0x1b ;  /* 0x0000000103187811 */ /* 0x000fe200078fd8ff */
[----:B-----5:R-:W-:Y:S01]  /*0140*/  IMAD.WIDE.U32 R8, R7, 0x4, R8 ;  /* 0x0000000407087825 */ /* 0x020fe200078e0008 */
[----:B------:R-:W-:Y:S02]  /*0150*/  IADD3.X R4, PT, PT, RZ, UR5, R5, P1, P0 ;  /* 0x00000005ff047c10 */ /* 0x000fe40008fe0405 */
[----:B------:R-:W-:Y:S01]  /*0160*/  LOP3.LUT R7, R24, 0xffffff0, RZ, 0xc0, !PT ;  /* 0x0ffffff018077812 */ /* 0x000fe200078ec0ff */
[----:B------:R-:W-:Y:S01]  /*0170*/  VIADD R5, R6, 0x1 ;  /* 0x0000000106057836 */ /* 0x000fe20000000000 */
[C---:B------:R-:W-:Y:S02]  /*0180*/  LOP3.LUT R6, R24.reuse, 0x7, RZ, 0xc0, !PT ;  /* 0x0000000718067812 */ /* 0x040fe400078ec0ff */
[----:B---3--:R-:W-:-:S07]  /*0190*/  LOP3.LUT R24, R24, 0x3, RZ, 0xc0, !PT ;  /* 0x0000000318187812 */ /* 0x008fce00078ec0ff */
.L_x_134:
[----:B0-----:R-:W0:Y:S01]  /*01a0*/  LDCU UR4, c[0x0][0x380] ;  /* 0x00007000ff0477ac */ /* 0x001e220008000800 */
[----:B------:R-:W-:Y:S01]  /*01b0*/  BSSY.RECONVERGENT B0, `(.L_x_102) ;  /* 0x000008b000007945 */ /* 0x000fe20003800200 */
[----:B0-----:R-:W-:-:S13]  /*01c0*/  ISETP.GT.U32.AND P2, PT, R0, UR4, PT ;  /* 0x0000000400007c0c */ /* 0x001fda000bf44070 */
[----:B-1--4-:R-:W-:Y:S05]  /*01d0*/  @P2 BRA `(.L_x_103) ;  /* 0x0000000800202947 */ /* 0x012fea0003800000 */
[C---:B------:R-:W-:Y:S01]  /*01e0*/  ISETP.GE.U32.AND P1, PT, R3.reuse, 0x1e0, PT ;  /* 0x000001e00300780c */ /* 0x040fe20003f26070 */
[----:B------:R-:W-:Y:S01]  /*01f0*/  BSSY.RECONVERGENT B1, `(.L_x_104) ;  /* 0x0000021000017945 */ /* 0x000fe20003800200 */
[----:B------:R-:W-:Y:S01]  /*0200*/  LEA.HI R14, R3, 0x1, RZ, 0x1b ;  /* 0x00000001030e7811 */ /* 0x000fe200078fd8ff */
[----:B------:R-:W-:-:S03]  /*0210*/  IMAD.MOV.U32 R17, RZ, RZ, R0 ;  /* 0x000000ffff117224 */ /* 0x000fc600078e0000 */
[----:B------:R-:W-:-:S04]  /*0220*/  LOP3.LUT R21, R14, 0xf, RZ, 0xc0, !PT ;  /* 0x0000000f0e157812 */ /* 0x000fc800078ec0ff */
[----:B------:R-:W-:-:S03]  /*0230*/  ISETP.NE.AND P0, PT, R21, RZ, PT ;  /* 0x000000ff1500720c */ /* 0x000fc60003f05270 */
[----:B------:R-:W-:Y:S10]  /*0240*/  @!P1 BRA `(.L_x_105) ;  /* 0x00000000006c9947 */ /* 0x000ff40003800000 */
[----:B------:R-:W-:Y:S01]  /*0250*/  IMAD.MOV R16, RZ, RZ, -R7 ;  /* 0x000000ffff107224 */ /* 0x000fe200078e0a07 */
[----:B------:R-:W-:Y:S01]  /*0260*/  MOV R18, R2 ;  /* 0x0000000200127202 */ /* 0x000fe20000000f00 */
[----:B------:R-:W-:-:S07]  /*0270*/  IMAD.MOV.U32 R19, RZ, RZ, R4 ;  /* 0x000000ffff137224 */ /* 0x000fce00078e0004 */
.L_x_106:
[----:B0-----:R-:W-:Y:S01]  /*0280*/  IMAD.MOV.U32 R14, RZ, RZ, R18 ;  /* 0x000000ffff0e7224 */ /* 0x001fe200078e0012 */
[----:B------:R-:W-:Y:S01]  /*0290*/  IADD3 R16, PT, PT, R16, 0x10, RZ ;  /* 0x0000001010107810 */ /* 0x000fe20007ffe0ff */
[----:B------:R-:W-:Y:S02]  /*02a0*/  IMAD.MOV.U32 R15, RZ, RZ, R19 ;  /* 0x000000ffff0f7224 */ /* 0x000fe400078e0013 */
[----:B------:R-:W-:Y:S01]  /*02b0*/  VIADD R17, R17, 0x200 ;  /* 0x0000020011117836 */ /* 0x000fe20000000000 */
[----:B------:R-:W-:Y:S02]  /*02c0*/  ISETP.NE.AND P3, PT, R16, RZ, PT ;  /* 0x000000ff1000720c */ /* 0x000fe40003f65270 */
[----:B------:R0:W-:Y:S01]  /*02d0*/  STG.E desc[UR6][R14.64+-0x400], RZ ;  /* 0xfffc00ff0e007986 */ /* 0x0001e2000c101906 */
[----:B------:R-:W-:-:S03]  /*02e0*/  IADD3 R18, P4, PT, R14, 0x800, RZ ;  /* 0x000008000e127810 */ /* 0x000fc60007f9e0ff */
[----:B------:R0:W-:Y:S02]  /*02f0*/  STG.E desc[UR6][R14.64+-0x380], RZ ;  /* 0xfffc80ff0e007986 */ /* 0x0001e4000c101906 */
[----:B------:R-:W-:Y:S02]  /*0300*/  IMAD.X R19, RZ, RZ, R15, P4 ;  /* 0x000000ffff137224 */ /* 0x000fe400020e060f */
[----:B------:R0:W-:Y:S04]  /*0310*/  STG.E desc[UR6][R14.64+-0x300], RZ ;  /* 0xfffd00ff0e007986 */ /* 0x0001e8000c101906 */
        /* <DEDUP_REMOVED lines=12> */
[----:B------:R0:W-:Y:S01]  /*03e0*/  STG.E desc[UR6][R14.64+0x380], RZ ;  /* 0x000380ff0e007986 */ /* 0x0001e2000c101906 */
[----:B------:R-:W-:Y:S05]  /*03f0*/  @P3 BRA `(.L_x_106) ;  /* 0xfffffffc00a03947 */ /* 0x000fea000383ffff */
.L_x_105:
[----:B------:R-:W-:Y:S05]  /*0400*/  BSYNC.RECONVERGENT B1 ;  /* 0x0000000000017941 */ /* 0x000fea0003800200 */
.L_x_104:
[----:B------:R-:W-:Y:S01]  /*0410*/  BSSY.RECONVERGENT B1, `(.L_x_107) ;  /* 0x0000024000017945 */ /* 0x000fe20003800200 */
[----:B------:R-:W-:Y:S01]  /*0420*/  VIADD R20, R6, 0xffffffff ;  /* 0xffffffff06147836 */ /* 0x000fe20000000000 */
[----:B------:R-:W-:Y:S02]  /*0430*/  IADD3 R16, PT, PT, R21, -0x1, RZ ;  /* 0xffffffff15107810 */ /* 0x000fe40007ffe0ff */
[----:B------:R-:W-:Y:S05]  /*0440*/  @!P0 BRA `(.L_x_108) ;  /* 0x0000000000808947 */ /* 0x000fea0003800000 */
[----:B------:R-:W-:Y:S01]  /*0450*/  ISETP.GE.U32.AND P3, PT, R16, 0x7, PT ;  /* 0x000000071000780c */ /* 0x000fe20003f66070 */
[----:B------:R-:W-:Y:S01]  /*0460*/  BSSY.RECONVERGENT B2, `(.L_x_109) ;  /* 0x000000d000027945 */ /* 0x000fe20003800200 */
[----:B------:R-:W-:-:S11]  /*0470*/  ISETP.NE.AND P4, PT, R6, RZ, PT ;  /* 0x000000ff0600720c */ /* 0x000fd60003f85270 */
[----:B------:R-:W-:Y:S05]  /*0480*/  @!P3 BRA `(.L_x_110) ;  /* 0x000000000028b947 */ /* 0x000fea0003800000 */
[----:B0-----:R-:W-:-:S04]  /*0490*/  IMAD.WIDE.U32 R14, R17, 0x4, R10 ;  /* 0x00000004110e7825 */ /* 0x001fc800078e000a */
[----:B------:R-:W-:Y:S01]  /*04a0*/  VIADD R17, R17, 0x100 ;  /* 0x0000010011117836 */ /* 0x000fe20000000000 */
[----:B------:R1:W-:Y:S04]  /*04b0*/  STG.E desc[UR6][R14.64], RZ ;  /* 0x000000ff0e007986 */ /* 0x0003e8000c101906 */
[----:B------:R1:W-:Y:S04]  /*04c0*/  STG.E desc[UR6][R14.64+0x80], RZ ;  /* 0x000080ff0e007986 */ /* 0x0003e8000c101906 */
[----:B------:R1:W-:Y:S04]  /*04d0*/  STG.E desc[UR6][R14.64+0x100], RZ ;  /* 0x000100ff0e007986 */ /* 0x0003e8000c101906 */
[----:B------:R1:W-:Y:S04]  /*04e0*/  STG.E desc[UR6][R14.64+0x180], RZ ;  /* 0x000180ff0e007986 */ /* 0x0003e8000c101906 */
[----:B------:R1:W-:Y:S04]  /*04f0*/  STG.E desc[UR6][R14.64+0x200], RZ ;  /* 0x000200ff0e007986 */ /* 0x0003e8000c101906 */
[----:B------:R1:W-:Y:S04]  /*0500*/  STG.E desc[UR6][R14.64+0x280], RZ ;  /* 0x000280ff0e007986 */ /* 0x0003e8000c101906 */
[----:B------:R1:W-:Y:S04]  /*0510*/  STG.E desc[UR6][R14.64+0x300], RZ ;  /* 0x000300ff0e007986 */ /* 0x0003e8000c101906 */
[----:B------:R1:W-:Y:S02]  /*0520*/  STG.E desc[UR6][R14.64+0x380], RZ ;  /* 0x000380ff0e007986 */ /* 0x0003e4000c101906 */
.L_x_110:
[----:B------:R-:W-:Y:S05]  /*0530*/  BSYNC.RECONVERGENT B2 ;  /* 0x0000000000027941 */ /* 0x000fea0003800200 */
.L_x_109:
[----:B------:R-:W-:Y:S05]  /*0540*/  @!P4 BRA `(.L_x_108) ;  /* 0x000000000040c947 */ /* 0x000fea0003800000 */
[----:B------:R-:W-:Y:S02]  /*0550*/  ISETP.GE.U32.AND P3, PT, R20, 0x3, PT ;  /* 0x000000031400780c */ /* 0x000fe40003f66070 */
[----:B------:R-:W-:-:S11]  /*0560*/  ISETP.NE.AND P4, PT, R24, RZ, PT ;  /* 0x000000ff1800720c */ /* 0x000fd60003f85270 */
[----:B01----:R-:W-:-:S04]  /*0570*/  @P3 IMAD.WIDE.U32 R14, R17, 0x4, R10 ;  /* 0x00000004110e3825 */ /* 0x003fc800078e000a */
[----:B------:R-:W-:Y:S01]  /*0580*/  @P3 VIADD R17, R17, 0x80 ;  /* 0x0000008011113836 */ /* 0x000fe20000000000 */
[----:B------:R2:W-:Y:S04]  /*0590*/  @P3 STG.E desc[UR6][R14.64], RZ ;  /* 0x000000ff0e003986 */ /* 0x0005e8000c101906 */
[----:B------:R2:W-:Y:S04]  /*05a0*/  @P3 STG.E desc[UR6][R14.64+0x80], RZ ;  /* 0x000080ff0e003986 */ /* 0x0005e8000c101906 */
[----:B------:R2:W-:Y:S04]  /*05b0*/  @P3 STG.E desc[UR6][R14.64+0x100], RZ ;  /* 0x000100ff0e003986 */ /* 0x0005e8000c101906 */
[----:B------:R2:W-:Y:S01]  /*05c0*/  @P3 STG.E desc[UR6][R14.64+0x180], RZ ;  /* 0x000180ff0e003986 */ /* 0x0005e2000c101906 */
[----:B------:R-:W-:Y:S05]  /*05d0*/  @!P4 BRA `(.L_x_108) ;  /* 0x00000000001cc947 */ /* 0x000fea0003800000 */
[----:B--2---:R-:W-:Y:S01]  /*05e0*/  IMAD.WIDE.U32 R14, R17, 0x4, R10 ;  /* 0x00000004110e7825 */ /* 0x004fe200078e000a */
[----:B------:R-:W-:-:S04]  /*05f0*/  ISETP.NE.AND P3, PT, R24, 0x1, PT ;  /* 0x000000011800780c */ /* 0x000fc80003f65270 */
[----:B------:R3:W-:Y:S09]  /*0600*/  STG.E desc[UR6][R14.64], RZ ;  /* 0x000000ff0e007986 */ /* 0x0007f2000c101906 */
[----:B------:R-:W-:Y:S05]  /*0610*/  @!P3 BRA `(.L_x_108) ;  /* 0x00000000000cb947 */ /* 0x000fea0003800000 */
[----:B------:R-:W-:Y:S01]  /*0620*/  ISETP.NE.AND P3, PT, R24, 0x2, PT ;  /* 0x000000021800780c */ /* 0x000fe20003f65270 */
[----:B------:R4:W-:-:S12]  /*0630*/  STG.E desc[UR6][R14.64+0x80], RZ ;  /* 0x000080ff0e007986 */ /* 0x0009d8000c101906 */
[----:B------:R4:W-:Y:S02]  /*0640*/  @P3 STG.E desc[UR6][R14.64+0x100], RZ ;  /* 0x000100ff0e003986 */ /* 0x0009e4000c101906 */
.L_x_108:
[----:B------:R-:W-:Y:S05]  /*0650*/  BSYNC.RECONVERGENT B1 ;  /* 0x0000000000017941 */ /* 0x000fea0003800200 */
.L_x_107:
[----:B------:R-:W-:Y:S01]  /*0660*/  BSSY.RECONVERGENT B1, `(.L_x_111) ;  /* 0x000001b000017945 */ /* 0x000fe20003800200 */
[----:B------:R-:W-:-:S03]  /*0670*/  IMAD.MOV.U32 R17, RZ, RZ, R0 ;  /* 0x000000ffff117224 */ /* 0x000fc600078e0000 */
[----:B------:R-:W-:Y:S05]  /*0680*/  @!P1 BRA `(.L_x_112) ;  /* 0x0000000000609947 */ /* 0x000fea0003800000 */
[----:B------:R-:W-:Y:S02]  /*0690*/  HFMA2 R18, -RZ, RZ, 0, 0 ;  /* 0x00000000ff127431 */ /* 0x000fe400000001ff */
[----:B------:R-:W-:Y:S02]  /*06a0*/  IMAD.MOV.U32 R17, RZ, RZ, R0 ;  /* 0x000000ffff117224 */ /* 0x000fe400078e0000 */
[----:B------:R-:W-:-:S07]  /*06b0*/  IMAD.MOV.U32 R19, RZ, RZ, -0x1 ;  /* 0xffffffffff137424 */ /* 0x000fce00078e00ff */
.L_x_113:
[C---:B01234-:R-:W-:Y:S01]  /*06c0*/  IMAD.WIDE.U32 R14, R17.reuse, 0x4, R8 ;  /* 0x00000004110e7825 */ /* 0x05ffe200078e0008 */
[----:B------:R-:W-:-:S03]  /*06d0*/  IADD3 R17, PT, PT, R17, 0x200, RZ ;  /* 0x0000020011117810 */ /* 0x000fc60007ffe0ff */
[----:B------:R-:W-:Y:S01]  /*06e0*/  VIADD R18, R18, 0x10 ;  /* 0x0000001012127836 */ /* 0x000fe20000000000 */
[----:B------:R0:W-:Y:S04]  /*06f0*/  STG.E desc[UR6][R14.64], R19 ;  /* 0x000000130e007986 */ /* 0x0001e8000c101906 */
[----:B------:R0:W-:Y:S01]  /*0700*/  STG.E desc[UR6][R14.64+0x80], R19 ;  /* 0x000080130e007986 */ /* 0x0001e2000c101906 */
[----:B------:R-:W-:-:S03]  /*0710*/  ISETP.NE.AND P1, PT, R18, R7, PT ;  /* 0x000000071200720c */ /* 0x000fc60003f25270 */
[----:B------:R0:W-:Y:S04]  /*0720*/  STG.E desc[UR6][R14.64+0x100], R19 ;  /* 0x000100130e007986 */ /* 0x0001e8000c101906 */
        /* <DEDUP_REMOVED lines=12> */
[----:B------:R0:W-:Y:S01]  /*07f0*/  STG.E desc[UR6][R14.64+0x780], R19 ;  /* 0x000780130e007986 */ /* 0x0001e2000c101906 */
[----:B------:R-:W-:Y:S05]  /*0800*/  @P1 BRA `(.L_x_113) ;  /* 0xfffffffc00ac1947 */ /* 0x000fea000383ffff */
.L_x_112:
[----:B------:R-:W-:Y:S05]  /*0810*/  BSYNC.RECONVERGENT B1 ;  /* 0x0000000000017941 */ /* 0x000fea0003800200 */
.L_x_111:
[----:B------:R-:W-:Y:S05]  /*0820*/  @!P0 BRA `(.L_x_103) ;  /* 0x00000000008c8947 */ /* 0x000fea0003800000 */
[----:B------:R-:W-:Y:S01]  /*0830*/  ISETP.GE.U32.AND P0, PT, R16, 0x7, PT ;  /* 0x000000071000780c */ /* 0x000fe20003f06070 */
[----:B------:R-:W-:Y:S01]  /*0840*/  BSSY.RECONVERGENT B1, `(.L_x_114) ;  /* 0x000000e000017945 */ /* 0x000fe20003800200 */
[----:B------:R-:W-:-:S11]  /*0850*/  ISETP.NE.AND P1, PT, R6, RZ, PT ;  /* 0x000000ff0600720c */ /* 0x000fd60003f25270 */
[----:B------:R-:W-:Y:S05]  /*0860*/  @!P0 BRA `(.L_x_115) ;  /* 0x00000000002c8947 */ /* 0x000fea0003800000 */
[----:B0-----:R-:W-:Y:S02]  /*0870*/  IMAD.MOV.U32 R19, RZ, RZ, -0x1 ;  /* 0xffffffffff137424 */ /* 0x001fe400078e00ff */
[----:B-1234-:R-:W-:-:S04]  /*0880*/  IMAD.WIDE.U32 R14, R17, 0x4, R8 ;  /* 0x00000004110e7825 */ /* 0x01efc800078e0008 */
[----:B------:R-:W-:Y:S01]  /*0890*/  VIADD R17, R17, 0x100 ;  /* 0x0000010011117836 */ /* 0x000fe20000000000 */
[----:B------:R0:W-:Y:S04]  /*08a0*/  STG.E desc[UR6][R14.64], R19 ;  /* 0x000000130e007986 */ /* 0x0001e8000c101906 */
[----:B------:R0:W-:Y:S04]  /*08b0*/  STG.E desc[UR6][R14.64+0x80], R19 ;  /* 0x000080130e007986 */ /* 0x0001e8000c101906 */
[----:B------:R0:W-:Y:S04]  /*08c0*/  STG.E desc[UR6][R14.64+0x100], R19 ;  /* 0x000100130e007986 */ /* 0x0001e8000c101906 */
[----:B------:R0:W-:Y:S04]  /*08d0*/  STG.E desc[UR6][R14.64+0x180], R19 ;  /* 0x000180130e007986 */ /* 0x0001e8000c101906 */
[----:B------:R0:W-:Y:S04]  /*08e0*/  STG.E desc[UR6][R14.64+0x200], R19 ;  /* 0x000200130e007986 */ /* 0x0001e8000c101906 */
[----:B------:R0:W-:Y:S04]  /*08f0*/  STG.E desc[UR6][R14.64+0x280], R19 ;  /* 0x000280130e007986 */ /* 0x0001e8000c101906 */
[----:B------:R0:W-:Y:S04]  /*0900*/  STG.E desc[UR6][R14.64+0x300], R19 ;  /* 0x000300130e007986 */ /* 0x0001e8000c101906 */
[----:B------:R0:W-:Y:S02]  /*0910*/  STG.E desc[UR6][R14.64+0x380], R19 ;  /* 0x000380130e007986 */ /* 0x0001e4000c101906 */
.L_x_115:
[----:B------:R-:W-:Y:S05]  /*0920*/  BSYNC.RECONVERGENT B1 ;  /* 0x0000000000017941 */ /* 0x000fea0003800200 */
.L_x_114:
[----:B------:R-:W-:Y:S05]  /*0930*/  @!P1 BRA `(.L_x_103) ;  /* 0x0000000000489947 */ /* 0x000fea0003800000 */
[----:B------:R-:W-:Y:S02]  /*0940*/  ISETP.GE.U32.AND P0, PT, R20, 0x3, PT ;  /* 0x000000031400780c */ /* 0x000fe40003f06070 */
[----:B------:R-:W-:-:S11]  /*0950*/  ISETP.NE.AND P1, PT, R24, RZ, PT ;  /* 0x000000ff1800720c */ /* 0x000fd60003f25270 */
[----:B0-----:R-:W-:Y:S02]  /*0960*/  @P0 IMAD.MOV.U32 R19, RZ, RZ, -0x1 ;  /* 0xffffffffff130424 */ /* 0x001fe400078e00ff */
[C---:B-1234-:R-:W-:Y:S01]  /*0970*/  @P0 IMAD.WIDE.U32 R14, R17.reuse, 0x4, R8 ;  /* 0x00000004110e0825 */ /* 0x05efe200078e0008 */
[----:B------:R-:W-:-:S04]  /*0980*/  @P0 IADD3 R17, PT, PT, R17, 0x80, RZ ;  /* 0x0000008011110810 */ /* 0x000fc80007ffe0ff */
[----:B------:R0:W-:Y:S04]  /*0990*/  @P0 STG.E desc[UR6][R14.64], R19 ;  /* 0x000000130e000986 */ /* 0x0001e8000c101906 */
[----:B------:R0:W-:Y:S04]  /*09a0*/  @P0 STG.E desc[UR6][R14.64+0x80], R19 ;  /* 0x000080130e000986 */ /* 0x0001e8000c101906 */
[----:B------:R0:W-:Y:S04]  /*09b0*/  @P0 STG.E desc[UR6][R14.64+0x100], R19 ;  /* 0x000100130e000986 */ /* 0x0001e8000c101906 */
[----:B------:R0:W-:Y:S01]  /*09c0*/  @P0 STG.E desc[UR6][R14.64+0x180], R19 ;  /* 0x000180130e000986 */ /* 0x0001e2000c101906 */
[----:B------:R-:W-:Y:S05]  /*09d0*/  @!P1 BRA `(.L_x_103) ;  /* 0x0000000000209947 */ /* 0x000fea0003800000 */
[----:B0-----:R-:W-:Y:S01]  /*09e0*/  IMAD.WIDE.U32 R14, R17, 0x4, R8 ;  /* 0x00000004110e7825 */ /* 0x001fe200078e0008 */
[----:B------:R-:W-:-:S03]  /*09f0*/  ISETP.NE.AND P0, PT, R24, 0x1, PT ;  /* 0x000000011800780c */ /* 0x000fc60003f05270 */
[----:B------:R-:W-:-:S05]  /*0a00*/  IMAD.MOV.U32 R17, RZ, RZ, -0x1 ;  /* 0xffffffffff117424 */ /* 0x000fca00078e00ff */
[----:B------:R0:W-:Y:S05]  /*0a10*/  STG.E desc[UR6][R14.64], R17 ;  /* 0x000000110e007986 */ /* 0x0001ea000c101906 */
[----:B------:R-:W-:Y:S05]  /*0a20*/  @!P0 BRA `(.L_x_103) ;  /* 0x00000000000c8947 */ /* 0x000fea0003800000 */
[----:B------:R-:W-:Y:S01]  /*0a30*/  ISETP.NE.AND P0, PT, R24, 0x2, PT ;  /* 0x000000021800780c */ /* 0x000fe20003f05270 */
[----:B------:R1:W-:-:S12]  /*0a40*/  STG.E desc[UR6][R14.64+0x80], R17 ;  /* 0x000080110e007986 */ /* 0x0003d8000c101906 */
[----:B------:R1:W-:Y:S02]  /*0a50*/  @P0 STG.E desc[UR6][R14.64+0x100], R17 ;  /* 0x000100110e000986 */ /* 0x0003e4000c101906 */
.L_x_103:
[----:B------:R-:W-:Y:S05]  /*0a60*/  BSYNC.RECONVERGENT B0 ;  /* 0x0000000000007941 */ /* 0x000fea0003800200 */
.L_x_102:
[----:B------:R-:W-:Y:S01]  /*0a70*/  ISETP.NE.AND P0, PT, R0, RZ, PT ;  /* 0x000000ff0000720c */ /* 0x000fe20003f05270 */
[----:B------:R-:W-:-:S12]  /*0a80*/  BSSY.RECONVERGENT B0, `(.L_x_116) ;  /* 0x000000d000007945 */ /* 0x000fd80003800200 */
[----:B------:R-:W-:Y:S05]  /*0a90*/  @P0 BRA `(.L_x_117) ;  /* 0x00000000002c0947 */ /* 0x000fea0003800000 */
[----:B------:R-:W5:Y:S01]  /*0aa0*/  S2UR UR5, SR_CgaCtaId ;  /* 0x00000000000579c3 */ /* 0x000f620000008800 */
[----:B------:R-:W-:Y:S01]  /*0ab0*/  UMOV UR4, 0x400 ;  /* 0x0000040000047882 */ /* 0x000fe20000000000 */
[----:B01----:R-:W-:Y:S01]  /*0ac0*/  IMAD.MOV.U32 R17, RZ, RZ, 0x3f800000 ;  /* 0x3f800000ff117424 */ /* 0x003fe200078e00ff */
[----:B------:R0:W-:Y:S01]  /*0ad0*/  STG.E desc[UR6][R12.64], R5 ;  /* 0x000000050c007986 */ /* 0x0001e2000c101906 */
[----:B--234-:R-:W-:-:S04]  /*0ae0*/  IMAD.WIDE.U32 R14, R5, 0x4, R10 ;  /* 0x00000004050e7825 */ /* 0x01cfc800078e000a */
[----:B------:R-:W-:Y:S01]  /*0af0*/  IMAD.WIDE.U32 R18, R5, 0x4, R8 ;  /* 0x0000000405127825 */ /* 0x000fe200078e0008 */
[----:B------:R0:W-:Y:S03]  /*0b00*/  STG.E desc[UR6][R14.64], R17 ;  /* 0x000000110e007986 */ /* 0x0001e6000c101906 */
[----:B------:R-:W-:Y:S01]  /*0b10*/  IMAD.MOV.U32 R16, RZ, RZ, 0x1 ;  /* 0x00000001ff107424 */ /* 0x000fe200078e00ff */
[----:B------:R0:W-:Y:S01]  /*0b20*/  STG.E desc[UR6][R18.64], RZ ;  /* 0x000000ff12007986 */ /* 0x0001e2000c101906 */
[----:B-----5:R-:W-:-:S09]  /*0b30*/  ULEA UR4, UR5, UR4, 0x18 ;  /* 0x0000000405047291 */ /* 0x020fd2000f8ec0ff */
[----:B------:R0:W-:Y:S03]  /*0b40*/  STS [UR4], R16 ;  /* 0x00000010ff007988 */ /* 0x0001e60008000804 */
.L_x_117:
[----:B------:R-:W-:Y:S05]  /*0b50*/  BSYNC.RECONVERGENT B0 ;  /* 0x0000000000007941 */ /* 0x000fea0003800200 */
.L_x_116:
[----:B------:R-:W5:Y:S08]  /*0b60*/  S2UR UR5, SR_CgaCtaId ;  /* 0x00000000000579c3 */ /* 0x000f700000008800 */
[----:B------:R-:W-:Y:S06]  /*0b70*/  BAR.SYNC.DEFER_BLOCKING 0x0 ;  /* 0x0000000000007b1d */ /* 0x000fec0000010000 */
[----:B------:R-:W-:-:S02]  /*0b80*/  UMOV UR4, 0x400 ;  /* 0x0000040000047882 */ /* 0x000fc40000000000 */
[----:B-----5:R-:W-:-:S09]  /*0b90*/  ULEA UR4, UR5, UR4, 0x18 ;  /* 0x0000000405047291 */ /* 0x020fd2000f8ec0ff */
[----:B01234-:R-:W0:Y:S02]  /*0ba0*/  LDS R14, [UR4] ;  /* 0x00000004ff0e7984 */ /* 0x01fe240008000800 */
[----:B0-----:R-:W-:-:S13]  /*0bb0*/  ISETP.GE.AND P0, PT, R14, 0x1, PT ;  /* 0x000000010e00780c */ /* 0x001fda0003f06270 */
[----:B------:R-:W-:Y:S05]  /*0bc0*/  @!P0 BRA `(.L_x_118) ;  /* 0x0000000400108947 */ /* 0x000fea0003800000 */
[----:B------:R-:W-:-:S07]  /*0bd0*/  MOV R26, RZ ;  /* 0x000000ff001a7202 */ /* 0x000fce0000000f00 */
.L_x_126:
[----:B-1----:R-:W-:Y:S01]  /*0be0*/  IMAD.WIDE.U32 R16, R26, 0x4, R12 ;  /* 0x000000041a107825 */ /* 0x002fe200078e000c */
[----:B0-----:R-:W0:Y:S04]  /*0bf0*/  LDC.64 R14, c[0x0][0x390] ;  /* 0x0000e400ff0e7b82 */ /* 0x001e280000000a00 */
[----:B------:R-:W0:Y:S02]  /*0c00*/  LDG.E R19, desc[UR6][R16.64] ;  /* 0x0000000610137981 */ /* 0x000e24000c1e1900 */
[----:B0-----:R-:W-:-:S05]  /*0c10*/  IMAD.WIDE R14, R19, 0x4, R14 ;  /* 0x00000004130e7825 */ /* 0x001fca00078e020e */
[----:B------:R-:W2:Y:S04]  /*0c20*/  LDG.E R25, desc[UR6][R14.64+0x4] ;  /* 0x000004060e197981 */ /* 0x000ea8000c1e1900 */
[----:B------:R-:W2:Y:S01]  /*0c30*/  LDG.E R18, desc[UR6][R14.64] ;  /* 0x000000060e127981 */ /* 0x000ea2000c1e1900 */
[----:B------:R-:W-:Y:S01]  /*0c40*/  BSSY.RECONVERGENT B0, `(.L_x_119) ;  /* 0x0000035000007945 */ /* 0x000fe20003800200 */
[----:B------:R-:W-:Y:S02]  /*0c50*/  VIADD R26, R26, 0x1 ;  /* 0x000000011a1a7836 */ /* 0x000fe40000000000 */
[----:B--2---:R-:W-:-:S05]  /*0c60*/  IMAD.IADD R25, R25, 0x1, -R18 ;  /* 0x0000000119197824 */ /* 0x004fca00078e0a12 */
[----:B------:R-:W-:-:S13]  /*0c70*/  ISETP.GE.AND P0, PT, R0, R25, PT ;  /* 0x000000190000720c */ /* 0x000fda0003f06270 */
[----:B------:R-:W-:Y:S05]  /*0c80*/  @P0 BRA `(.L_x_120) ;  /* 0x0000000000c00947 */ /* 0x000fea0003800000 */
[----:B------:R-:W-:-:S04]  /*0c90*/  IMAD.WIDE R16, R19, 0x4, R8 ;  /* 0x0000000413107825 */ /* 0x000fc800078e0208 */
[----:B------:R-:W-:-:S04]  /*0ca0*/  IMAD.WIDE R18, R19, 0x4, R10 ;  /* 0x0000000413127825 */ /* 0x000fc800078e020a */
[----:B------:R-:W-:-:S07]  /*0cb0*/  IMAD.MOV.U32 R28, RZ, RZ, R0 ;  /* 0x000000ffff1c7224 */ /* 0x000fce00078e0000 */
.L_x_125:
[----:B0-----:R-:W2:Y:S01]  /*0cc0*/  LDG.E R23, desc[UR6][R14.64] ;  /* 0x000000060e177981 */ /* 0x001ea2000c1e1900 */
[----:B-1----:R-:W0:Y:S01]  /*0cd0*/  LDC.64 R20, c[0x0][0x388] ;  /* 0x0000e200ff147b82 */ /* 0x002e220000000a00 */
[----:B--2---:R-:W-:-:S05]  /*0ce0*/  IADD3 R23, PT, PT, R23, R28, RZ ;  /* 0x0000001c17177210 */ /* 0x004fca0007ffe0ff */
[----:B0-----:R-:W-:-:S05]  /*0cf0*/  IMAD.WIDE R22, R23, 0x4, R20 ;  /* 0x0000000417167825 */ /* 0x001fca00078e0214 */
[----:B------:R-:W2:Y:S04]  /*0d00*/  LDG.E R27, desc[UR6][R22.64] ;  /* 0x00000006161b7981 */ /* 0x000ea8000c1e1900 */
[----:B------:R0:W5:Y:S01]  /*0d10*/  LDG.E R22, desc[UR6][R16.64] ;  /* 0x0000000610167981 */ /* 0x000162000c1e1900 */
[----:B--2---:R-:W-:-:S05]  /*0d20*/  IMAD.WIDE R20, R27, 0x4, R8 ;  /* 0x000000041b147825 */ /* 0x004fca00078e0208 */
[----:B------:R-:W2:Y:S01]  /*0d30*/  LDG.E R29, desc[UR6][R20.64] ;  /* 0x00000006141d7981 */ /* 0x000ea2000c1e1900 */
[----:B------:R-:W-:Y:S01]  /*0d40*/  BSSY.RECONVERGENT B1, `(.L_x_121) ;  /* 0x0000017000017945 */ /* 0x000fe20003800200 */
[----:B--2---:R-:W-:-:S13]  /*0d50*/  ISETP.NE.AND P0, PT, R29, -0x1, PT ;  /* 0xffffffff1d00780c */ /* 0x004fda0003f05270 */
[----:B0-----:R-:W-:Y:S05]  /*0d60*/  @P0 BRA `(.L_x_122) ;  /* 0x0000000000500947 */ /* 0x001fea0003800000 */
[----:B-----5:R-:W-:Y:S01]  /*0d70*/  VIADD R23, R22, 0x1 ;  /* 0x0000000116177836 */ /* 0x020fe20000000000 */
[----:B------:R-:W0:Y:S01]  /*0d80*/  S2UR UR5, SR_CgaCtaId ;  /* 0x00000000000579c3 */ /* 0x000e220000008800 */
[----:B------:R-:W1:Y:S01]  /*0d90*/  S2R R22, SR_LANEID ;  /* 0x0000000000167919 */ /* 0x000e620000000000 */
[----:B------:R-:W-:Y:S01]  /*0da0*/  VOTEU.ANY UR8, UPT, PT ;  /* 0x0000000000087886 */ /* 0x000fe200038e0100 */
[----:B------:R-:W-:Y:S01]  /*0db0*/  UMOV UR4, 0x400 ;  /* 0x0000040000047882 */ /* 0x000fe20000000000 */
[----:B------:R-:W1:Y:S01]  /*0dc0*/  FLO.U32 R29, UR8 ;  /* 0x00000008001d7d00 */ /* 0x000e6200080e0000 */
[----:B------:R2:W-:Y:S02]  /*0dd0*/  STG.E desc[UR6][R20.64], R23 ;  /* 0x0000001714007986 */ /* 0x0005e4000c101906 */
[----:B--2---:R-:W2:Y:S01]  /*0de0*/  S2R R23, SR_LTMASK ;  /* 0x0000000000177919 */ /* 0x004ea20000003900 */
[----:B0-----:R-:W-:Y:S01]  /*0df0*/  ULEA UR4, UR5, UR4, 0x18 ;  /* 0x0000000405047291 */ /* 0x001fe2000f8ec0ff */
[----:B-1----:R-:W-:-:S03]  /*0e00*/  ISETP.EQ.U32.AND P0, PT, R29, R22, PT ;  /* 0x000000161d00720c */ /* 0x002fc60003f02070 */
[----:B------:R-:W0:Y:S01]  /*0e10*/  POPC R22, UR8 ;  /* 0x0000000800167d09 */ /* 0x000e220008000000 */
[----:B--2---:R-:W-:-:S09]  /*0e20*/  LOP3.LUT R23, R23, UR8, RZ, 0xc0, !PT ;  /* 0x0000000817177c12 */ /* 0x004fd2000f8ec0ff */
[----:B0-----:R-:W0:Y:S01]  /*0e30*/  @P0 ATOMS.ADD R22, [UR4], R22 ;  /* 0x00000016ff16098c */ /* 0x001e220008000004 */
[----:B------:R-:W1:Y:S03]  /*0e40*/  POPC R23, R23 ;  /* 0x0000001700177309 */ /* 0x000e660000000000 */
[----:B0-----:R-:W1:Y:S02]  /*0e50*/  SHFL.IDX PT, R29, R22, R29, 0x1f ;  /* 0x00001f1d161d7589 */ /* 0x001e6400000e0000 */
[----:B-1----:R-:W-:-:S04]  /*0e60*/  IMAD.IADD R23, R29, 0x1, R23 ;  /* 0x000000011d177824 */ /* 0x002fc800078e0217 */
[----:B------:R-:W-:-:S05]  /*0e70*/  IMAD.WIDE R22, R23, 0x4, R12 ;  /* 0x0000000417167825 */ /* 0x000fca00078e020c */
[----:B------:R0:W-:Y:S04]  /*0e80*/  STG.E desc[UR6][R22.64], R27 ;  /* 0x0000001b16007986 */ /* 0x0001e8000c101906 */
[----:B------:R1:W5:Y:S04]  /*0e90*/  LDG.E R29, desc[UR6][R20.64] ;  /* 0x00000006141d7981 */ /* 0x000368000c1e1900 */
[----:B0-----:R1:W5:Y:S02]  /*0ea0*/  LDG.E R22, desc[UR6][R16.64] ;  /* 0x0000000610167981 */ /* 0x001364000c1e1900 */
.L_x_122:
[----:B------:R-:W-:Y:S05]  /*0eb0*/  BSYNC.RECONVERGENT B1 ;  /* 0x0000000000017941 */ /* 0x000fea0003800200 */
.L_x_121:
[----:B-----5:R-:W-:Y:S01]  /*0ec0*/  VIADD R22, R22, 0x1 ;  /* 0x0000000116167836 */ /* 0x020fe20000000000 */
[----:B------:R-:W-:Y:S01]  /*0ed0*/  IADD3 R28, PT, PT, R28, 0x20, RZ ;  /* 0x000000201c1c7810 */ /* 0x000fe20007ffe0ff */
[----:B------:R-:W-:Y:S03]  /*0ee0*/  BSSY.RECONVERGENT B1, `(.L_x_123) ;  /* 0x0000009000017945 */ /* 0x000fe60003800200 */
[----:B------:R-:W-:Y:S02]  /*0ef0*/  ISETP.NE.AND P0, PT, R29, R22, PT ;  /* 0x000000161d00720c */ /* 0x000fe40003f05270 */
[----:B------:R-:W-:-:S11]  /*0f00*/  ISETP.GE.AND P1, PT, R28, R25, PT ;  /* 0x000000191c00720c */ /* 0x000fd60003f26270 */
[----:B------:R-:W-:Y:S05]  /*0f10*/  @P0 BRA `(.L_x_124) ;  /* 0x0000000000140947 */ /* 0x000fea0003800000 */
[----:B-1----:R-:W-:Y:S01]  /*0f20*/  IMAD.WIDE R20, R27, 0x4, R10 ;  /* 0x000000041b147825 */ /* 0x002fe200078e020a */
[----:B------:R-:W2:Y:S04]  /*0f30*/  LDG.E R22, desc[UR6][R18.64] ;  /* 0x0000000612167981 */ /* 0x000ea8000c1e1900 */
[----:B------:R-:W2:Y:S02]  /*0f40*/  LDG.E R23, desc[UR6][R20.64] ;  /* 0x0000000614177981 */ /* 0x000ea4000c1e1900 */
[----:B--2---:R-:W-:-:S05]  /*0f50*/  FADD R23, R22, R23 ;  /* 0x0000001716177221 */ /* 0x004fca0000000000 */
[----:B------:R0:W-:Y:S02]  /*0f60*/  STG.E desc[UR6][R20.64], R23 ;  /* 0x0000001714007986 */ /* 0x0001e4000c101906 */
.L_x_124:
[----:B------:R-:W-:Y:S05]  /*0f70*/  BSYNC.RECONVERGENT B1 ;  /* 0x0000000000017941 */ /* 0x000fea0003800200 */
.L_x_123:
[----:B------:R-:W-:Y:S05]  /*0f80*/  @!P1 BRA `(.L_x_125) ;  /* 0xfffffffc004c9947 */ /* 0x000fea000383ffff */
.L_x_120:
[----:B------:R-:W-:Y:S05]  /*0f90*/  BSYNC.RECONVERGENT B0 ;  /* 0x0000000000007941 */ /* 0x000fea0003800200 */
.L_x_119:
[----:B------:R-:W2:Y:S08]  /*0fa0*/  S2UR UR5, SR_CgaCtaId ;  /* 0x00000000000579c3 */ /* 0x000eb00000008800 */
[----:B------:R-:W-:Y:S06]  /*0fb0*/  BAR.SYNC.DEFER_BLOCKING 0x0 ;  /* 0x0000000000007b1d */ /* 0x000fec0000010000 */
[----:B------:R-:W-:-:S02]  /*0fc0*/  UMOV UR4, 0x400 ;  /* 0x0000040000047882 */ /* 0x000fc40000000000 */
[----:B--2---:R-:W-:-:S09]  /*0fd0*/  ULEA UR4, UR5, UR4, 0x18 ;  /* 0x0000000405047291 */ /* 0x004fd2000f8ec0ff */
[----:B------:R-:W2:Y:S02]  /*0fe0*/  LDS R15, [UR4] ;  /* 0x00000004ff0f7984 */ /* 0x000ea40008000800 */
[----:B--2---:R-:W-:-:S13]  /*0ff0*/  ISETP.GE.AND P0, PT, R26, R15, PT ;  /* 0x0000000f1a00720c */ /* 0x004fda0003f06270 */
[----:B------:R-:W-:Y:S05]  /*1000*/  @!P0 BRA `(.L_x_126) ;  /* 0xfffffff800f48947 */ /* 0x000fea000383ffff */
.L_x_118:
[----:B------:R-:W-:Y:S06]  /*1010*/  BAR.SYNC.DEFER_BLOCKING 0x0 ;  /* 0x0000000000007b1d */ /* 0x000fec0000010000 */
[----:B------:R-:W2:Y:S01]  /*1020*/  LDCU UR5, c[0x0][0x380] ;  /* 0x00007000ff0577ac */ /* 0x000ea20008000800 */
[----:B------:R-:W-:Y:S01]  /*1030*/  BSSY.RECONVERGENT B0, `(.L_x_127) ;  /* 0x000005f000007945 */ /* 0x000fe20003800200 */
[----:B------:R-:W3:Y:S03]  /*1040*/  LDCU.128 UR12, c[0x0][0x3b0] ;  /* 0x00007600ff0c77ac */ /* 0x000ee60008000c00 */
[----:B------:R-:W-:Y:S05]  /*1050*/  @P2 BRA `(.L_x_128) ;  /* 0x0000000400702947 */ /* 0x000fea0003800000 */
[----:B------:R-:W4:Y:S01]  /*1060*/  LDCU UR4, c[0x0][0x380] ;  /* 0x00007000ff0477ac */ /* 0x000f220008000800 */
[----:B------:R-:W-:Y:S01]  /*1070*/  ISETP.NE.AND P0, PT, R24, RZ, PT ;  /* 0x000000ff1800720c */ /* 0x000fe20003f05270 */
[----:B0-----:R-:W-:Y:S01]  /*1080*/  VIADD R23, R5, 0xffffffff ;  /* 0xffffffff05177836 */ /* 0x001fe20000000000 */
[----:B------:R-:W-:Y:S01]  /*1090*/  BSSY.RECONVERGENT B1, `(.L_x_129) ;  /* 0x000002e000017945 */ /* 0x000fe20003800200 */
[----:B------:R-:W-:Y:S02]  /*10a0*/  IMAD.MOV.U32 R22, RZ, RZ, R0 ;  /* 0x000000ffff167224 */ /* 0x000fe400078e0000 */
[----:B----4-:R-:W-:-:S08]  /*10b0*/  IMAD R23, R23, UR4, RZ ;  /* 0x0000000417177c24 */ /* 0x010fd0000f8e02ff */
[----:B------:R-:W-:Y:S05]  /*10c0*/  @!P0 BRA `(.L_x_130) ;  /* 0x0000000000a88947 */ /* 0x000fea0003800000 */
[----:B------:R-:W-:Y:S01]  /*10d0*/  ISETP.NE.AND P0, PT, R0, RZ, PT ;  /* 0x000000ff0000720c */ /* 0x000fe20003f05270 */
[----:B------:R-:W-:Y:S01]  /*10e0*/  BSSY.RECONVERGENT B2, `(.L_x_131) ;  /* 0x000000f000027945 */ /* 0x000fe20003800200 */
[----:B------:R-:W-:Y:S01]  /*10f0*/  ISETP.NE.AND P1, PT, R24, 0x1, PT ;  /* 0x000000011800780c */ /* 0x000fe20003f25270 */
[----:B-1----:R-:W-:-:S04]  /*1100*/  IMAD.WIDE.U32 R16, R0, 0x4, R8 ;  /* 0x0000000400107825 */ /* 0x002fc800078e0008 */
[----:B------:R-:W-:-:S06]  /*1110*/  IMAD.WIDE.U32 R14, R0, 0x4, R10 ;  /* 0x00000004000e7825 */ /* 0x000fcc00078e000a */
[----:B------:R-:W-:Y:S05]  /*1120*/  @!P0 BRA `(.L_x_132) ;  /* 0x0000000000288947 */ /* 0x000fea0003800000 */
[----:B------:R-:W4:Y:S01]  /*1130*/  LDG.E R25, desc[UR6][R16.64] ;  /* 0x0000000610197981 */ /* 0x000f22000c1e1900 */
[----:B------:R-:W0:Y:S01]  /*1140*/  LDC.64 R18, c[0x0][0x3b0] ;  /* 0x0000ec00ff127b82 */ /* 0x000e220000000a00 */
[----:B------:R-:W-:-:S04]  /*1150*/  IMAD.IADD R27, R23, 0x1, R0 ;  /* 0x00000001171b7824 */ /* 0x000fc800078e0200 */
[----:B0-----:R-:W-:-:S03]  /*1160*/  IMAD.WIDE R20, R27, 0x4, R18 ;  /* 0x000000041b147825 */ /* 0x001fc600078e0212 */
[----:B------:R-:W0:Y:S02]  /*1170*/  LDC.64 R18, c[0x0][0x3b8] ;  /* 0x0000ee00ff127b82 */ /* 0x000e240000000a00 */
[----:B----4-:R1:W-:Y:S04]  /*1180*/  STG.E desc[UR6][R20.64], R25 ;  /* 0x0000001914007986 */ /* 0x0103e8000c101906 */
[----:B------:R-:W4:Y:S01]  /*1190*/  LDG.E R22, desc[UR6][R14.64] ;  /* 0x000000060e167981 */ /* 0x000f22000c1e1900 */
[----:B0-----:R-:W-:Y:S01]  /*11a0*/  IMAD.WIDE R18, R27, 0x4, R18 ;  /* 0x000000041b127825 */ /* 0x001fe200078e0212 */
[----:B----4-:R-:W0:Y:S04]  /*11b0*/  F2I.TRUNC.NTZ R29, R22 ;  /* 0x00000016001d7305 */ /* 0x010e28000020f100 */
[----:B0-----:R1:W-:Y:S02]  /*11c0*/  STG.E desc[UR6][R18.64], R29 ;  /* 0x0000001d12007986 */ /* 0x0013e4000c101906 */
.L_x_132:
[----:B--23--:R-:W-:Y:S05]  /*11d0*/  BSYNC.RECONVERGENT B2 ;  /* 0x0000000000027941 */ /* 0x00cfea0003800200 */
.L_x_131:
[----:B------:R-:W-:Y:S01]  /*11e0*/  IADD3 R22, PT, PT, R0, 0x20, RZ ;  /* 0x0000002000167810 */ /* 0x000fe20007ffe0ff */
[----:B------:R-:W-:Y:S06]  /*11f0*/  @!P1 BRA `(.L_x_130) ;  /* 0x00000000005c9947 */ /* 0x000fec0003800000 */
[----:B-1----:R-:W2:Y:S01]  /*1200*/  LDG.E R25, desc[UR6][R16.64+0x80] ;  /* 0x0000800610197981 */ /* 0x002ea2000c1e1900 */
[----:B------:R-:W0:Y:S01]  /*1210*/  LDCU.128 UR8, c[0x0][0x3b0] ;  /* 0x00007600ff0877ac */ /* 0x000e220008000c00 */
[----:B------:R-:W-:-:S04]  /*1220*/  IADD3 R19, P0, PT, R23, R0, RZ ;  /* 0x0000000017137210 */ /* 0x000fc80007f1e0ff */
[----:B------:R-:W-:Y:S01]  /*1230*/  LEA.HI.X.SX32 R20, R23, RZ, 0x1, P0 ;  /* 0x000000ff17147211 */ /* 0x000fe200000f0eff */
[----:B------:R-:W-:-:S03]  /*1240*/  IMAD.SHL.U32 R18, R19, 0x4, RZ ;  /* 0x0000000413127824 */ /* 0x000fc600078e00ff */
[----:B------:R-:W-:Y:S02]  /*1250*/  SHF.L.U64.HI R19, R19, 0x2, R20 ;  /* 0x0000000213137819 */ /* 0x000fe40000010214 */
[----:B0-----:R-:W-:-:S04]  /*1260*/  IADD3 R20, P0, PT, R18, UR8, RZ ;  /* 0x0000000812147c10 */ /* 0x001fc8000ff1e0ff */
[----:B------:R-:W-:-:S05]  /*1270*/  IADD3.X R21, PT, PT, R19, UR9, RZ, P0, !PT ;  /* 0x0000000913157c10 */ /* 0x000fca00087fe4ff */
[----:B--2---:R0:W-:Y:S04]  /*1280*/  STG.E desc[UR6][R20.64+0x80], R25 ;  /* 0x0000801914007986 */ /* 0x0041e8000c101906 */
[----:B------:R-:W2:Y:S01]  /*1290*/  LDG.E R26, desc[UR6][R14.64+0x80] ;  /* 0x000080060e1a7981 */ /* 0x000ea2000c1e1900 */
[----:B------:R-:W-:Y:S01]  /*12a0*/  IADD3 R18, P0, PT, R18, UR10, RZ ;  /* 0x0000000a12127c10 */ /* 0x000fe2000ff1e0ff */
[----:B------:R-:W-:-:S03]  /*12b0*/  VIADD R22, R0, 0x40 ;  /* 0x0000004000167836 */ /* 0x000fc60000000000 */
[----:B------:R-:W-:Y:S02]  /*12c0*/  IADD3.X R19, PT, PT, R19, UR11, RZ, P0, !PT ;  /* 0x0000000b13137c10 */ /* 0x000fe400087fe4ff */
[----:B------:R-:W-:Y:S01]  /*12d0*/  ISETP.NE.AND P0, PT, R24, 0x2, PT ;  /* 0x000000021800780c */ /* 0x000fe20003f05270 */
[----:B--2---:R-:W1:Y:S02]  /*12e0*/  F2I.TRUNC.NTZ R27, R26 ;  /* 0x0000001a001b7305 */ /* 0x004e64000020f100 */
[----:B-1----:R0:W-:Y:S10]  /*12f0*/  STG.E desc[UR6][R18.64+0x80], R27 ;  /* 0x0000801b12007986 */ /* 0x0021f4000c101906 */
[----:B------:R-:W-:Y:S05]  /*1300*/  @!P0 BRA `(.L_x_130) ;  /* 0x0000000000188947 */ /* 0x000fea0003800000 */
[----:B------:R-:W2:Y:S04]  /*1310*/  LDG.E R17, desc[UR6][R16.64+0x100] ;  /* 0x0001000610117981 */ /* 0x000ea8000c1e1900 */
[----:B--2---:R4:W-:Y:S04]  /*1320*/  STG.E desc[UR6][R20.64+0x100], R17 ;  /* 0x0001001114007986 */ /* 0x0049e8000c101906 */
[----:B------:R-:W0:Y:S01]  /*1330*/  LDG.E R14, desc[UR6][R14.64+0x100] ;  /* 0x000100060e0e7981 */ /* 0x000e22000c1e1900 */
[----:B------:R-:W-:Y:S01]  /*1340*/  IADD3 R22, PT, PT, R0, 0x60, RZ ;  /* 0x0000006000167810 */ /* 0x000fe20007ffe0ff */
[----:B0-----:R-:W0:Y:S02]  /*1350*/  F2I.TRUNC.NTZ R25, R14 ;  /* 0x0000000e00197305 */ /* 0x001e24000020f100 */
[----:B0-----:R4:W-:Y:S04]  /*1360*/  STG.E desc[UR6][R18.64+0x100], R25 ;  /* 0x0001001912007986 */ /* 0x0019e8000c101906 */
.L_x_130:
[----:B--23--:R-:W-:Y:S05]  /*1370*/  BSYNC.RECONVERGENT B1 ;  /* 0x0000000000017941 */ /* 0x00cfea0003800200 */
.L_x_129:
[----:B------:R-:W-:-:S13]  /*1380*/  ISETP.GE.U32.AND P0, PT, R3, 0x60, PT ;  /* 0x000000600300780c */ /* 0x000fda0003f06070 */
[----:B------:R-:W-:Y:S05]  /*1390*/  @!P0 BRA `(.L_x_128) ;  /* 0x0000000000a08947 */ /* 0x000fea0003800000 */
[----:B01--4-:R-:W-:-:S07]  /*13a0*/  SHF.R.S32.HI R25, RZ, 0x1f, R23 ;  /* 0x0000001fff197819 */ /* 0x013fce0000011417 */
.L_x_133:
[C---:B------:R-:W-:Y:S01]  /*13b0*/  ISETP.NE.AND P0, PT, R22.reuse, RZ, PT ;  /* 0x000000ff1600720c */ /* 0x040fe20003f05270 */
[----:B0-----:R-:W-:Y:S01]  /*13c0*/  IMAD.WIDE.U32 R20, R22, 0x4, R8 ;  /* 0x0000000416147825 */ /* 0x001fe200078e0008 */
[----:B------:R-:W0:Y:S11]  /*13d0*/  LDC.64 R26, c[0x0][0x3b0] ;  /* 0x0000ec00ff1a7b82 */ /* 0x000e360000000a00 */
[----:B------:R-:W2:Y:S01]  /*13e0*/  @P0 LDG.E R15, desc[UR6][R20.64] ;  /* 0x00000006140f0981 */ /* 0x000ea2000c1e1900 */
[----:B------:R-:W-:-:S02]  /*13f0*/  @P0 IMAD.IADD R17, R23, 0x1, R22 ;  /* 0x0000000117110824 */ /* 0x000fc400078e0216 */
[----:B------:R-:W-:-:S04]  /*1400*/  IMAD.WIDE.U32 R18, R22, 0x4, R10 ;  /* 0x0000000416127825 */ /* 0x000fc800078e000a */
[----:B0-----:R-:W-:-:S05]  /*1410*/  @P0 IMAD.WIDE R26, R17, 0x4, R26 ;  /* 0x00000004111a0825 */ /* 0x001fca00078e021a */
[----:B--2---:R0:W-:Y:S04]  /*1420*/  @P0 STG.E desc[UR6][R26.64], R15 ;  /* 0x0000000f1a000986 */ /* 0x0041e8000c101906 */
[----:B------:R-:W2:Y:S01]  /*1430*/  @P0 LDG.E R16, desc[UR6][R18.64] ;  /* 0x0000000612100981 */ /* 0x000ea2000c1e1900 */
[----:B0-----:R-:W0:Y:S01]  /*1440*/  LDC.64 R14, c[0x0][0x3b8] ;  /* 0x0000ee00ff0e7b82 */ /* 0x001e220000000a00 */
[----:B--2---:R0:W1:Y:S02]  /*1450*/  @P0 F2I.TRUNC.NTZ R27, R16 ;  /* 0x00000010001b0305 */ /* 0x004064000020f100 */
[----:B0-----:R-:W-:-:S05]  /*1460*/  @P0 IMAD.WIDE R16, R17, 0x4, R14 ;  /* 0x0000000411100825 */ /* 0x001fca00078e020e */
[----:B-1----:R-:W-:Y:S04]  /*1470*/  @P0 STG.E desc[UR6][R16.64], R27 ;  /* 0x0000001b10000986 */ /* 0x002fe8000c101906 */
[----:B------:R-:W2:Y:S01]  /*1480*/  LDG.E R26, desc[UR6][R20.64+0x80] ;  /* 0x00008006141a7981 */ /* 0x000ea2000c1e1900 */
[----:B------:R-:W-:-:S04]  /*1490*/  IADD3 R28, P0, PT, R23, R22, RZ ;  /* 0x00000016171c7210 */ /* 0x000fc80007f1e0ff */
[----:B------:R-:W-:Y:S01]  /*14a0*/  LEA.HI.X.SX32 R14, R22, R25, 0x1, P0 ;  /* 0x00000019160e7211 */ /* 0x000fe200000f0eff */
[----:B------:R-:W-:-:S03]  /*14b0*/  IMAD.SHL.U32 R29, R28, 0x4, RZ ;  /* 0x000000041c1d7824 */ /* 0x000fc600078e00ff */
[----:B------:R-:W-:Y:S02]  /*14c0*/  SHF.L.U64.HI R28, R28, 0x2, R14 ;  /* 0x000000021c1c7819 */ /* 0x000fe4000001020e */
[----:B------:R-:W-:-:S04]  /*14d0*/  IADD3 R14, P0, PT, R29, UR12, RZ ;  /* 0x0000000c1d0e7c10 */ /* 0x000fc8000ff1e0ff */
[----:B------:R-:W-:-:S05]  /*14e0*/  IADD3.X R15, PT, PT, R28, UR13, RZ, P0, !PT ;  /* 0x0000000d1c0f7c10 */ /* 0x000fca00087fe4ff */
[----:B--2---:R0:W-:Y:S04]  /*14f0*/  STG.E desc[UR6][R14.64+0x80], R26 ;  /* 0x0000801a0e007986 */ /* 0x0041e8000c101906 */
[----:B0-----:R-:W2:Y:S01]  /*1500*/  LDG.E R26, desc[UR6][R18.64+0x80] ;  /* 0x00008006121a7981 */ /* 0x001ea2000c1e1900 */
[----:B------:R-:W-:-:S04]  /*1510*/  IADD3 R16, P0, PT, R29, UR14, RZ ;  /* 0x0000000e1d107c10 */ /* 0x000fc8000ff1e0ff */
[----:B------:R-:W-:Y:S01]  /*1520*/  IADD3.X R17, PT, PT, R28, UR15, RZ, P0, !PT ;  /* 0x0000000f1c117c10 */ /* 0x000fe200087fe4ff */
[----:B--2---:R-:W0:Y:S04]  /*1530*/  F2I.TRUNC.NTZ R27, R26 ;  /* 0x0000001a001b7305 */ /* 0x004e28000020f100 */
[----:B0-----:R0:W-:Y:S04]  /*1540*/  STG.E desc[UR6][R16.64+0x80], R27 ;  /* 0x0000801b10007986 */ /* 0x0011e8000c101906 */
[----:B------:R-:W2:Y:S04]  /*1550*/  LDG.E R29, desc[UR6][R20.64+0x100] ;  /* 0x00010006141d7981 */ /* 0x000ea8000c1e1900 */
[----:B--2---:R0:W-:Y:S04]  /*1560*/  STG.E desc[UR6][R14.64+0x100], R29 ;  /* 0x0001001d0e007986 */ /* 0x0041e8000c101906 */
[----:B------:R-:W2:Y:S02]  /*1570*/  LDG.E R28, desc[UR6][R18.64+0x100] ;  /* 0x00010006121c7981 */ /* 0x000ea4000c1e1900 */
[----:B--2---:R-:W1:Y:S02]  /*1580*/  F2I.TRUNC.NTZ R28, R28 ;  /* 0x0000001c001c7305 */ /* 0x004e64000020f100 */
[----:B-1----:R0:W-:Y:S04]  /*1590*/  STG.E desc[UR6][R16.64+0x100], R28 ;  /* 0x0001001c10007986 */ /* 0x0021e8000c101906 */
[----:B------:R-:W2:Y:S04]  /*15a0*/  LDG.E R21, desc[UR6][R20.64+0x180] ;  /* 0x0001800614157981 */ /* 0x000ea8000c1e1900 */
[----:B--2---:R0:W-:Y:S04]  /*15b0*/  STG.E desc[UR6][R14.64+0x180], R21 ;  /* 0x000180150e007986 */ /* 0x0041e8000c101906 */
[----:B------:R-:W2:Y:S01]  /*15c0*/  LDG.E R26, desc[UR6][R18.64+0x180] ;  /* 0x00018006121a7981 */ /* 0x000ea2000c1e1900 */
[----:B------:R-:W-:-:S04]  /*15d0*/  IADD3 R22, PT, PT, R22, 0x80, RZ ;  /* 0x0000008016167810 */ /* 0x000fc80007ffe0ff */
[----:B------:R-:W-:Y:S01]  /*15e0*/  ISETP.GT.AND P0, PT, R22, UR5, PT ;  /* 0x0000000516007c0c */ /* 0x000fe2000bf04270 */
[----:B--2---:R-:W1:Y:S02]  /*15f0*/  F2I.TRUNC.NTZ R26, R26 ;  /* 0x0000001a001a7305 */ /* 0x004e64000020f100 */
[----:B-1----:R0:W-:Y:S10]  /*1600*/  STG.E desc[UR6][R16.64+0x180], R26 ;  /* 0x0001801a10007986 */ /* 0x0021f4000c101906 */
[----:B------:R-:W-:Y:S05]  /*1610*/  @!P0 BRA `(.L_x_133) ;  /* 0xfffffffc00648947 */ /* 0x000fea000383ffff */
.L_x_128:
[----:B--23--:R-:W-:Y:S05]  /*1620*/  BSYNC.RECONVERGENT B0 ;  /* 0x0000000000007941 */ /* 0x00cfea0003800200 */
.L_x_127:
[----:B------:R-:W2:Y:S01]  /*1630*/  LDCU UR4, c[0x0][0x380] ;  /* 0x00007000ff0477ac */ /* 0x000ea20008000800 */
[----:B------:R-:W-:-:S05]  /*1640*/  VIADD R5, R5, 0x400 ;  /* 0x0000040005057836 */ /* 0x000fca0000000000 */
[----:B--2---:R-:W-:-:S13]  /*1650*/  ISETP.GT.AND P0, PT, R5, UR4, PT ;  /* 0x0000000405007c0c */ /* 0x004fda000bf04270 */
[----:B------:R-:W-:Y:S05]  /*1660*/  @!P0 BRA `(.L_x_134) ;  /* 0xffffffe800cc8947 */ /* 0x000fea000383ffff */
[----:B------:R-:W-:Y:S05]  /*1670*/  EXIT ;  /* 0x000000000000794d */ /* 0x000fea0003800000 */
.L_x_135:
        /* <DEDUP_REMOVED lines=16> */
.L_x_140:


//--------------------- .nv.global.init           --------------------------
	.section	.nv.global.init,"aw",@progbits
.nv.global.init:
	.type		$str$3,@object
	.size		$str$3,($str$1 - $str$3)
$str$3:
        /*0000*/ 	.byte	0x0a, 0x00
	.type		$str$1,@object
	.size		$str$1,($str$2 - $str$1)
$str$1:
        /*0002*/ 	.byte	0x25, 0x64, 0x20, 0x00
	.type		$str$2,@object
	.size		$str$2,($str$4 - $str$2)
$str$2:
        /*0006*/ 	.byte	0x0a, 0x43, 0x6f, 0x6c, 0x20, 0x69, 0x73, 0x0a, 0x00
	.type		$str$4,@object
	.size		$str$4,($str - $str$4)
$str$4:
        /*000f*/ 	.byte	0x44, 0x69, 0x73, 0x74, 0x61, 0x6e, 0x63, 0x65, 0x73, 0x20, 0x0a, 0x00
	.type		$str,@object
	.size		$str,(.L_0 - $str)
$str:
        /*001b*/ 	.byte	0x70, 0x72, 0x69, 0x6e, 0x74, 0x69, 0x6e, 0x67, 0x20, 0x66, 0x72, 0x6f, 0x6d, 0x20, 0x64, 0x65
        /*002b*/ 	.byte	0x76, 0x69, 0x63, 0x65, 0x3a, 0x0a, 0x52, 0x6f, 0x77, 0x20, 0x69, 0x73, 0x0a, 0x00
.L_0:


//--------------------- .nv.shared.reserved.0     --------------------------
	.section	.nv.shared.reserved.0,"aw",@nobits
	.weak		__nv_reservedSMEM_offset_0_alias
	.size		__nv_reservedSMEM_offset_0_alias, 0, 64
	.other		__nv_reservedSMEM_offset_0_alias,@"STO_CUDA_RESERVED_SHARED STV_DEFAULT"
__nv_reservedSMEM_offset_0_alias:
	.zero		0
	.zero		64


//--------------------- .nv.shared._Z3bfsiiPiS_S_S_PfS_S_ --------------------------
	.section	.nv.shared._Z3bfsiiPiS_S_S_PfS_S_,"aw",@nobits
	.sectionflags	@""
	.align	4
.nv.shared._Z3bfsiiPiS_S_S_PfS_S_:
	.zero		1028


//--------------------- .nv.constant0._Z10dPrintDistiiPi --------------------------
	.section	.nv.constant0._Z10dPrintDistiiPi,"a",@progbits
	.sectionflags	@""
	.align	4
.nv.constant0._Z10dPrintDistiiPi:
	.zero		912


//--------------------- .nv.constant0._Z11dPrintGraphiiPiS_ --------------------------
	.section	.nv.constant0._Z11dPrintGraphiiPiS_,"a",@progbits
	.sectionflags	@""
	.align	4
.nv.constant0._Z11dPrintGraphiiPiS_:
	.zero		920


//--------------------- .nv.constant0._Z20percolation_estimateiiPfPiS0_S_ --------------------------
	.section	.nv.constant0._Z20percolation_estimateiiPfPiS0_S_,"a",@progbits
	.sectionflags	@""
	.align	4
.nv.constant0._Z20percolation_estimateiiPfPiS0_S_:
	.zero		936


//--------------------- .nv.constant0._Z3bfsiiPiS_S_S_PfS_S_ --------------------------
	.section	.nv.constant0._Z3bfsiiPiS_S_S_PfS_S_,"a",@progbits
	.sectionflags	@""
	.align	4
.nv.constant0._Z3bfsiiPiS_S_S_PfS_S_:
	.zero		960


//--------------------- SYMBOLS --------------------------

	.type		.nv.reservedSmem.offset0,@object
	.size		.nv.reservedSmem.offset0,0x4
	.type		.nv.reservedSmem.cap,@object
	.size		.nv.reservedSmem.cap,0x4
	.type		vprintf,@function
